	.target	sm_100a

	.elftype	@"ET_EXEC"


//--------------------- .note.nv.tkinfo           --------------------------
	.section	.note.nv.tkinfo,"",@"SHT_NOTE"
	.sectionflags	@"SHF_NOTE_NV_TKINFO"
	.tkinfo
        /*0018*/ 	.word	0x00000081
        /*0030*/ 	.string	""
        /*0030*/ 	.string	"ptxas-blackwell"
        /*0030*/ 	.string	"Cuda compilation tools, release 12.9, V12.9.86"
        /*0030*/ 	.string	"Build cuda_12.9.r12.9/compiler.36037853_0"
        /*0030*/ 	.string	"-v  -suppress-debug-info  -lineinfo  -arch sm_100a "



//--------------------- .note.nv.cuver            --------------------------
	.section	.note.nv.cuver,"",@"SHT_NOTE"
	.sectionflags	@"SHF_NOTE_NV_CUVER"
        /*0018*/ 	.short	0x0001
        /*001a*/ 	.short	0x0064
        /*001c*/ 	.short	0x0001
        /*001e*/ 	.short	0x0000
        /*0020*/ 	.short	0x0001
        /*0022*/ 	.short	0x0000


//--------------------- .nv.info                  --------------------------
	.section	.nv.info,"",@"SHT_CUDA_INFO"
	.align	4


	//----- nvinfo : EIATTR_REGCOUNT
	.align		4
        /*0000*/ 	.byte	0x04, 0x2f
        /*0002*/ 	.short	(.L_4 - .L_3)
	.align		4
.L_3:
        /*0004*/ 	.word	index@(gluon_tcgen05)
        /*0008*/ 	.word	0x00000027


	//----- nvinfo : EIATTR_FRAME_SIZE
	.align		4
.L_4:
        /*000c*/ 	.byte	0x04, 0x11
        /*000e*/ 	.short	(.L_6 - .L_5)
	.align		4
.L_5:
        /*0010*/ 	.word	index@($__internal_2_$__cuda_sm10x_tcgen05_guardrail_trap_unallocated_columns_being_dealloced)
        /*0014*/ 	.word	0x00000000


	//----- nvinfo : EIATTR_FRAME_SIZE
	.align		4
.L_6:
        /*0018*/ 	.byte	0x04, 0x11
        /*001a*/ 	.short	(.L_8 - .L_7)
	.align		4
.L_7:
        /*001c*/ 	.word	index@($__internal_1_$__cuda_sm10x_tcgen05_guardrail_trap_phase_invalid_during_alloc)
        /*0020*/ 	.word	0x00000000


	//----- nvinfo : EIATTR_FRAME_SIZE
	.align		4
.L_8:
        /*0024*/ 	.byte	0x04, 0x11
        /*0026*/ 	.short	(.L_10 - .L_9)
	.align		4
.L_9:
        /*0028*/ 	.word	index@($__internal_0_$__cuda_sm10x_tcgen05_guardrail_trap_col_being_dealloced_not_returned_by_alloc)
        /*002c*/ 	.word	0x00000000


	//----- nvinfo : EIATTR_FRAME_SIZE
	.align		4
.L_10:
        /*0030*/ 	.byte	0x04, 0x11
        /*0032*/ 	.short	(.L_12 - .L_11)
	.align		4
.L_11:
        /*0034*/ 	.word	index@(gluon_tcgen05)
        /*0038*/ 	.word	0x00000000


	//----- nvinfo : EIATTR_MIN_STACK_SIZE
	.align		4
.L_12:
        /*003c*/ 	.byte	0x04, 0x12
        /*003e*/ 	.short	(.L_14 - .L_13)
	.align		4
.L_13:
        /*0040*/ 	.word	index@(gluon_tcgen05)
        /*0044*/ 	.word	0x00000000
.L_14:


//--------------------- .nv.info.gluon_tcgen05    --------------------------
	.section	.nv.info.gluon_tcgen05,"",@"SHT_CUDA_INFO"
	.sectionflags	@""
	.align	4


	//----- nvinfo : EIATTR_CUDA_API_VERSION
	.align		4
        /*0000*/ 	.byte	0x04, 0x37
        /*0002*/ 	.short	(.L_16 - .L_15)
.L_15:
        /*0004*/ 	.word	0x00000081


	//----- nvinfo : EIATTR_KPARAM_INFO
	.align		4
.L_16:
        /*0008*/ 	.byte	0x04, 0x17
        /*000a*/ 	.short	(.L_18 - .L_17)
.L_17:
        /*000c*/ 	.word	0x00000000
        /*0010*/ 	.short	0x000a
        /*0012*/ 	.short	0x0048
        /*0014*/ 	.byte	0x00, 0xf4, 0x21, 0x00


	//----- nvinfo : EIATTR_KPARAM_INFO
	.align		4
.L_18:
        /*0018*/ 	.byte	0x04, 0x17
        /*001a*/ 	.short	(.L_20 - .L_19)
.L_19:
        /*001c*/ 	.word	0x00000000
        /*0020*/ 	.short	0x0009
        /*0022*/ 	.short	0x0040
        /*0024*/ 	.byte	0x00, 0xf4, 0x21, 0x00


	//----- nvinfo : EIATTR_KPARAM_INFO
	.align		4
.L_20:
        /*0028*/ 	.byte	0x04, 0x17
        /*002a*/ 	.short	(.L_22 - .L_21)
.L_21:
        /*002c*/ 	.word	0x00000000
        /*0030*/ 	.short	0x0008
        /*0032*/ 	.short	0x0038
        /*0034*/ 	.byte	0x00, 0xf0, 0x21, 0x00


	//----- nvinfo : EIATTR_KPARAM_INFO
	.align		4
.L_22:
        /*0038*/ 	.byte	0x04, 0x17
        /*003a*/ 	.short	(.L_24 - .L_23)
.L_23:
        /*003c*/ 	.word	0x00000000
        /*0040*/ 	.short	0x0007
        /*0042*/ 	.short	0x0030
        /*0044*/ 	.byte	0x00, 0xf0, 0x21, 0x00


	//----- nvinfo : EIATTR_KPARAM_INFO
	.align		4
.L_24:
        /*0048*/ 	.byte	0x04, 0x17
        /*004a*/ 	.short	(.L_26 - .L_25)
.L_25:
        /*004c*/ 	.word	0x00000000
        /*0050*/ 	.short	0x0006
        /*0052*/ 	.short	0x0028
        /*0054*/ 	.byte	0x00, 0xf0, 0x21, 0x00


	//----- nvinfo : EIATTR_KPARAM_INFO
	.align		4
.L_26:
        /*0058*/ 	.byte	0x04, 0x17
        /*005a*/ 	.short	(.L_28 - .L_27)
.L_27:
        /*005c*/ 	.word	0x00000000
        /*0060*/ 	.short	0x0005
        /*0062*/ 	.short	0x0020
        /*0064*/ 	.byte	0x00, 0xf0, 0x11, 0x00


	//----- nvinfo : EIATTR_KPARAM_INFO
	.align		4
.L_28:
        /*0068*/ 	.byte	0x04, 0x17
        /*006a*/ 	.short	(.L_30 - .L_29)
.L_29:
        /*006c*/ 	.word	0x00000000
        /*0070*/ 	.short	0x0004
        /*0072*/ 	.short	0x001c
        /*0074*/ 	.byte	0x00, 0xf0, 0x11, 0x00


	//----- nvinfo : EIATTR_KPARAM_INFO
	.align		4
.L_30:
        /*0078*/ 	.byte	0x04, 0x17
        /*007a*/ 	.short	(.L_32 - .L_31)
.L_31:
        /*007c*/ 	.word	0x00000000
        /*0080*/ 	.short	0x0003
        /*0082*/ 	.short	0x0018
        /*0084*/ 	.byte	0x00, 0xf0, 0x11, 0x00


	//----- nvinfo : EIATTR_KPARAM_INFO
	.align		4
.L_32:
        /*0088*/ 	.byte	0x04, 0x17
        /*008a*/ 	.short	(.L_34 - .L_33)
.L_33:
        /*008c*/ 	.word	0x00000000
        /*0090*/ 	.short	0x0002
        /*0092*/ 	.short	0x0010
        /*0094*/ 	.byte	0x00, 0xf4, 0x21, 0x00


	//----- nvinfo : EIATTR_KPARAM_INFO
	.align		4
.L_34:
        /*0098*/ 	.byte	0x04, 0x17
        /*009a*/ 	.short	(.L_36 - .L_35)
.L_35:
        /*009c*/ 	.word	0x00000000
        /*00a0*/ 	.short	0x0001
        /*00a2*/ 	.short	0x0008
        /*00a4*/ 	.byte	0x00, 0xf4, 0x21, 0x00


	//----- nvinfo : EIATTR_KPARAM_INFO
	.align		4
.L_36:
        /*00a8*/ 	.byte	0x04, 0x17
        /*00aa*/ 	.short	(.L_38 - .L_37)
.L_37:
        /*00ac*/ 	.word	0x00000000
        /*00b0*/ 	.short	0x0000
        /*00b2*/ 	.short	0x0000
        /*00b4*/ 	.byte	0x00, 0xf4, 0x21, 0x00


	//----- nvinfo : EIATTR_AT_ENTRY_FRAGMENTS
	.align		4
.L_38:
        /*00b8*/ 	.byte	0x04, 0x4f
        /*00ba*/ 	.short	(.L_40 - .L_39)


	//   ....[0]....
.L_39:
        /*00bc*/ 	.word	0x00000004


	//----- nvinfo : EIATTR_RESERVED_SMEM_USED
	.align		4
.L_40:
        /*00c0*/ 	.byte	0x01, 0x41
	.zero		2


	//----- nvinfo : EIATTR_SPARSE_MMA_MASK
	.align		4
        /*00c4*/ 	.byte	0x03, 0x50
        /*00c6*/ 	.short	0x0000


	//----- nvinfo : EIATTR_TCGEN05_1CTA_USED
	.align		4
        /*00c8*/ 	.byte	0x01, 0x51
	.zero		2


	//----- nvinfo : EIATTR_MAXREG_COUNT
	.align		4
        /*00cc*/ 	.byte	0x03, 0x1b
        /*00ce*/ 	.short	0x00ff


	//----- nvinfo : EIATTR_NUM_BARRIERS
	.align		4
        /*00d0*/ 	.byte	0x02, 0x4c
        /*00d2*/ 	.byte	0x01
	.zero		1


	//----- nvinfo : EIATTR_INT_WARP_WIDE_INSTR_OFFSETS
	.align		4
        /*00d4*/ 	.byte	0x04, 0x31
        /*00d6*/ 	.short	(.L_42 - .L_41)


	//   ....[0]....
.L_41:
        /*00d8*/ 	.word	0x00001620


	//   ....[1]....
        /*00dc*/ 	.word	0x00001640


	//   ....[2]....
        /*00e0*/ 	.word	0x000016c0


	//   ....[3]....
        /*00e4*/ 	.word	0x00001a90


	//   ....[4]....
        /*00e8*/ 	.word	0x00001aa0


	//   ....[5]....
        /*00ec*/ 	.word	0x00001ab0


	//   ....[6]....
        /*00f0*/ 	.word	0x00001ac0


	//   ....[7]....
        /*00f4*/ 	.word	0x00001d60


	//   ....[8]....
        /*00f8*/ 	.word	0x00001d70


	//   ....[9]....
        /*00fc*/ 	.word	0x00001ee0


	//   ....[10]....
        /*0100*/ 	.word	0x00001f30


	//   ....[11]....
        /*0104*/ 	.word	0x00001f40


	//   ....[12]....
        /*0108*/ 	.word	0x00001f70


	//   ....[13]....
        /*010c*/ 	.word	0x00002180


	//   ....[14]....
        /*0110*/ 	.word	0x00002190


	//   ....[15]....
        /*0114*/ 	.word	0x00002520


	//   ....[16]....
        /*0118*/ 	.word	0x00002530


	//   ....[17]....
        /*011c*/ 	.word	0x00002870


	//   ....[18]....
        /*0120*/ 	.word	0x000028c0


	//----- nvinfo : EIATTR_COOP_GROUP_MASK_REGIDS
	.align		4
.L_42:
        /*0124*/ 	.byte	0x04, 0x29
        /*0126*/ 	.short	(.L_44 - .L_43)


	//   ....[0]....
.L_43:
        /*0128*/ 	.word	0xffffffff


	//   ....[1]....
        /*012c*/ 	.word	0xffffffff


	//   ....[2]....
        /*0130*/ 	.word	0xffffffff


	//   ....[3]....
        /*0134*/ 	.word	0xffffffff


	//   ....[4]....
        /*0138*/ 	.word	0xffffffff


	//   ....[5]....
        /*013c*/ 	.word	0xffffffff


	//   ....[6]....
        /*0140*/ 	.word	0xffffffff


	//   ....[7]....
        /*0144*/ 	.word	0xffffffff


	//   ....[8]....
        /*0148*/ 	.word	0xffffffff


	//   ....[9]....
        /*014c*/ 	.word	0xffffffff


	//----- nvinfo : EIATTR_COOP_GROUP_INSTR_OFFSETS
	.align		4
.L_44:
        /*0150*/ 	.byte	0x04, 0x28
        /*0152*/ 	.short	(.L_46 - .L_45)


	//   ....[0]....
.L_45:
        /*0154*/ 	.word	0x00000050


	//   ....[1]....
        /*0158*/ 	.word	0x00000310


	//   ....[2]....
        /*015c*/ 	.word	0x000004f0


	//   ....[3]....
        /*0160*/ 	.word	0x000009a0


	//   ....[4]....
        /*0164*/ 	.word	0x00000ae0


	//   ....[5]....
        /*0168*/ 	.word	0x00000f50


	//   ....[6]....
        /*016c*/ 	.word	0x00001090


	//   ....[7]....
        /*0170*/ 	.word	0x000014e0


	//   ....[8]....
        /*0174*/ 	.word	0x00002700


	//   ....[9]....
        /*0178*/ 	.word	0x00002970


	//----- nvinfo : EIATTR_VRC_CTA_INIT_COUNT
	.align		4
.L_46:
        /*017c*/ 	.byte	0x02, 0x4a
        /*017e*/ 	.byte	0x80
	.zero		1


	//----- nvinfo : EIATTR_MBARRIER_INSTR_OFFSETS
	.align		4
        /*0180*/ 	.byte	0x04, 0x39
        /*0182*/ 	.short	(.L_48 - .L_47)


	//   ....[0]....
.L_47:
        /*0184*/ 	.word	0x000016e0
        /*0188*/ 	.word	0x000000ff
        /*018c*/ 	.word	0x00008000
        /*0190*/ 	.short	0x0100
        /*0192*/ 	.byte	0x08
	.zero		1


	//   ....[1]....
        /*0194*/ 	.word	0x000016f0
        /*0198*/ 	.word	0x000000ff
        /*019c*/ 	.word	0x00008020
        /*01a0*/ 	.short	0x0100
        /*01a2*/ 	.byte	0x08
	.zero		1


	//   ....[2]....
        /*01a4*/ 	.word	0x000017a0
        /*01a8*/ 	.word	0x000000ff
        /*01ac*/ 	.word	0x00008008
        /*01b0*/ 	.short	0x0100
        /*01b2*/ 	.byte	0x08
	.zero		1


	//   ....[3]....
        /*01b4*/ 	.word	0x000017b0
        /*01b8*/ 	.word	0x000000ff
        /*01bc*/ 	.word	0x00008028
        /*01c0*/ 	.short	0x0100
        /*01c2*/ 	.byte	0x08
	.zero		1


	//   ....[4]....
        /*01c4*/ 	.word	0x00001890
        /*01c8*/ 	.word	0x000000ff
        /*01cc*/ 	.word	0x00008010
        /*01d0*/ 	.short	0x0100
        /*01d2*/ 	.byte	0x08
	.zero		1


	//   ....[5]....
        /*01d4*/ 	.word	0x000018a0
        /*01d8*/ 	.word	0x000000ff
        /*01dc*/ 	.word	0x00008030
        /*01e0*/ 	.short	0x0100
        /*01e2*/ 	.byte	0x08
	.zero		1


	//   ....[6]....
        /*01e4*/ 	.word	0x000019b0
        /*01e8*/ 	.word	0x000000ff
        /*01ec*/ 	.word	0x00008018
        /*01f0*/ 	.short	0x0100
        /*01f2*/ 	.byte	0x08
	.zero		1


	//   ....[7]....
        /*01f4*/ 	.word	0x000019c0
        /*01f8*/ 	.word	0x000000ff
        /*01fc*/ 	.word	0x00008038
        /*0200*/ 	.short	0x0100
        /*0202*/ 	.byte	0x08
	.zero		1


	//   ....[8]....
        /*0204*/ 	.word	0x00001ba0
        /*0208*/ 	.word	0x000000ff
        /*020c*/ 	.word	0x00008000
        /*0210*/ 	.short	0x010a
        /*0212*/ 	.byte	0x08
	.zero		1


	//   ....[9]....
        /*0214*/ 	.word	0x00001dc0
        /*0218*/ 	.word	0x000000ff
        /*021c*/ 	.word	0x00008020
        /*0220*/ 	.short	0x010a
        /*0222*/ 	.byte	0x08
	.zero		1


	//   ....[10]....
        /*0224*/ 	.word	0x00001fe0
        /*0228*/ 	.word	0x000000ff
        /*022c*/ 	.word	0x00008000
        /*0230*/ 	.short	0x010a
        /*0232*/ 	.byte	0x1c
	.zero		1


	//   ....[11]....
        /*0234*/ 	.word	0x000021d0
        /*0238*/ 	.word	0x000000ff
        /*023c*/ 	.word	0x00008020
        /*0240*/ 	.short	0x010a
        /*0242*/ 	.byte	0x1c
	.zero		1


	//   ....[12]....
        /*0244*/ 	.word	0x000022b0
        /*0248*/ 	.word	0x000000ff
        /*024c*/ 	.word	0x00008000
        /*0250*/ 	.short	0x0108
        /*0252*/ 	.byte	0x08
	.zero		1


	//   ....[13]....
        /*0254*/ 	.word	0x000022c0
        /*0258*/ 	.word	0x000000ff
        /*025c*/ 	.word	0x00008020
        /*0260*/ 	.short	0x0108
        /*0262*/ 	.byte	0x08
	.zero		1


	//   ....[14]....
        /*0264*/ 	.word	0x00002310
        /*0268*/ 	.word	0x000000ff
        /*026c*/ 	.word	0x00008008
        /*0270*/ 	.short	0x0108
        /*0272*/ 	.byte	0x08
	.zero		1


	//   ....[15]....
        /*0274*/ 	.word	0x00002320
        /*0278*/ 	.word	0x000000ff
        /*027c*/ 	.word	0x00008028
        /*0280*/ 	.short	0x0108
        /*0282*/ 	.byte	0x08
	.zero		1


	//   ....[16]....
        /*0284*/ 	.word	0x00002370
        /*0288*/ 	.word	0x000000ff
        /*028c*/ 	.word	0x00008010
        /*0290*/ 	.short	0x0108
        /*0292*/ 	.byte	0x08
	.zero		1


	//   ....[17]....
        /*0294*/ 	.word	0x00002380
        /*0298*/ 	.word	0x000000ff
        /*029c*/ 	.word	0x00008030
        /*02a0*/ 	.short	0x0108
        /*02a2*/ 	.byte	0x08
	.zero		1


	//   ....[18]....
        /*02a4*/ 	.word	0x000023d0
        /*02a8*/ 	.word	0x000000ff
        /*02ac*/ 	.word	0x00008018
        /*02b0*/ 	.short	0x0108
        /*02b2*/ 	.byte	0x08
	.zero		1


	//   ....[19]....
        /*02b4*/ 	.word	0x000023e0
        /*02b8*/ 	.word	0x000000ff
        /*02bc*/ 	.word	0x00008038
        /*02c0*/ 	.short	0x0108
        /*02c2*/ 	.byte	0x08
	.zero		1


	//   ....[20]....
        /*02c4*/ 	.word	0x00002990
        /*02c8*/ 	.word	0x000000ff
        /*02cc*/ 	.word	0x00008000
        /*02d0*/ 	.short	0x010a
        /*02d2*/ 	.byte	0x08
	.zero		1


	//   ....[21]....
        /*02d4*/ 	.word	0x000029c0
        /*02d8*/ 	.word	0x000000ff
        /*02dc*/ 	.word	0x00008020
        /*02e0*/ 	.short	0x010a
        /*02e2*/ 	.byte	0x08
	.zero		1


	//   ....[22]....
        /*02e4*/ 	.word	0x000029f0
        /*02e8*/ 	.word	0x000000ff
        /*02ec*/ 	.word	0x00008000
        /*02f0*/ 	.short	0x010a
        /*02f2*/ 	.byte	0x1c
	.zero		1


	//   ....[23]....
        /*02f4*/ 	.word	0x00002a20
        /*02f8*/ 	.word	0x000000ff
        /*02fc*/ 	.word	0x00008020
        /*0300*/ 	.short	0x010a
        /*0302*/ 	.byte	0x1c
	.zero		1


	//----- nvinfo : EIATTR_NUM_MBARRIERS
	.align		4
.L_48:
        /*0304*/ 	.byte	0x03, 0x38
        /*0306*/ 	.short	0x0008


	//----- nvinfo : EIATTR_EXIT_INSTR_OFFSETS
	.align		4
        /*0308*/ 	.byte	0x04, 0x1c
        /*030a*/ 	.short	(.L_50 - .L_49)


	//   ....[0]....
.L_49:
        /*030c*/ 	.word	0x00002980


	//----- nvinfo : EIATTR_REQNTID
	.align		4
.L_50:
        /*0310*/ 	.byte	0x04, 0x10
        /*0312*/ 	.short	(.L_52 - .L_51)
.L_51:
        /*0314*/ 	.word	0x00000080
        /*0318*/ 	.word	0x00000001
        /*031c*/ 	.word	0x00000001


	//----- nvinfo : EIATTR_CRS_STACK_SIZE
	.align		4
.L_52:
        /*0320*/ 	.byte	0x04, 0x1e
        /*0322*/ 	.short	(.L_54 - .L_53)
.L_53:
        /*0324*/ 	.word	0x00000000


	//----- nvinfo : EIATTR_CBANK_PARAM_SIZE
	.align		4
.L_54:
        /*0328*/ 	.byte	0x03, 0x19
        /*032a*/ 	.short	0x0050


	//----- nvinfo : EIATTR_PARAM_CBANK
	.align		4
        /*032c*/ 	.byte	0x04, 0x0a
        /*032e*/ 	.short	(.L_56 - .L_55)
	.align		4
.L_55:
        /*0330*/ 	.word	index@(.nv.constant0.gluon_tcgen05)
        /*0334*/ 	.short	0x0380
        /*0336*/ 	.short	0x0050


	//----- nvinfo : EIATTR_SW_WAR
	.align		4
.L_56:
        /*0338*/ 	.byte	0x04, 0x36
        /*033a*/ 	.short	(.L_58 - .L_57)
.L_57:
        /*033c*/ 	.word	0x00000008
.L_58:


//--------------------- .nv.compat                --------------------------
	.section	.nv.compat,"",@"SHT_CUDA_COMPAT_INFO"
	.align	4
        /*0000*/ 	.byte	0x02, 0x02, 0x02, 0x00, 0x02, 0x05, 0x05, 0x00, 0x02, 0x03, 0x03, 0x00, 0x02, 0x06, 0x01, 0x00


//--------------------- .nv.callgraph             --------------------------
	.section	.nv.callgraph,"",@"SHT_CUDA_CALLGRAPH"
	.align	4
	.sectionentsize	8
	.align		4
        /*0000*/ 	.word	0x00000000
	.align		4
        /*0004*/ 	.word	0xffffffff
	.align		4
        /*0008*/ 	.word	0x00000000
	.align		4
        /*000c*/ 	.word	0xfffffffe
	.align		4
        /*0010*/ 	.word	0x00000000
	.align		4
        /*0014*/ 	.word	0xfffffffd
	.align		4
        /*0018*/ 	.word	0x00000000
	.align		4
        /*001c*/ 	.word	0xfffffffc


//--------------------- .text.gluon_tcgen05       --------------------------
	.section	.text.gluon_tcgen05,"ax",@progbits
	.align	128
        .global         gluon_tcgen05
        .type           gluon_tcgen05,@function
        .size           gluon_tcgen05,(.L_x_85 - gluon_tcgen05)
        .other          gluon_tcgen05,@"STO_CUDA_ENTRY STV_DEFAULT"
gluon_tcgen05:
.text.gluon_tcgen05:
[----:B------:R-:W1:Y:S01]  /*0000*/  LDC R1, c[0x0][0x37c] ;  /* 0x0000df00ff017b82 */ /* 0x000e620000000800 */
[----:B------:R-:W2:Y:S02]  /*0010*/  S2R R0, SR_TID.X ;  /* 0x0000000000007919 */ /* 0x000ea40000002100 */
[----:B--2---:R-:W-:-:S13]  /*0020*/  ISETP.GE.U32.AND P2, PT, R0, 0x20, PT ;  /* 0x000000200000780c */ /* 0x004fda0003f46070 */
[----:B------:R-:W-:Y:S05]  /*0030*/  @P2 BRA `(.L_x_0) ;  /* 0x0000000000b82947 */ /* 0x000fea0003800000 */
[----:B------:R-:W2:Y:S01]  /*0040*/  S2UR UR6, SR_CgaCtaId ;  /* 0x00000000000679c3 */ /* 0x000ea20000008800 */
[----:B------:R-:W-:Y:S01]  /*0050*/  NOP ;  /* 0x0000000000007918 */ /* 0x000fe20000000000 */
[----:B------:R-:W-:Y:S02]  /*0060*/  UMOV UR4, 0x40 ;  /* 0x0000004000047882 */ /* 0x000fe40000000000 */
[----:B--2---:R-:W-:-:S09]  /*0070*/  ULEA UR4, UR6, UR4, 0x18 ;  /* 0x0000000406047291 */ /* 0x004fd2000f8ec0ff */
[----:B------:R-:W2:Y:S01]  /*0080*/  LDS.U8 R2, [UR4] ;  /* 0x00000004ff027984 */ /* 0x000ea20008000000 */
[----:B------:R-:W-:Y:S02]  /*0090*/  UMOV UR4, 0x400 ;  /* 0x0000040000047882 */ /* 0x000fe40000000000 */
[----:B------:R-:W-:Y:S01]  /*00a0*/  ULEA UR4, UR6, UR4, 0x18 ;  /* 0x0000000406047291 */ /* 0x000fe2000f8ec0ff */
[----:B--2---:R-:W-:-:S13]  /*00b0*/  ISETP.NE.AND P0, PT, R2, RZ, PT ;  /* 0x000000ff0200720c */ /* 0x004fda0003f05270 */
[----:B------:R-:W-:Y:S05]  /*00c0*/  @P0 BRA `(.L_x_1) ;  /* 0x00000000007c0947 */ /* 0x000fea0003800000 */
[----:B------:R-:W-:-:S13]  /*00d0*/  ELECT P0, URZ, PT ;  /* 0x0000000000ff782f */ /* 0x000fda0003800000 */
[----:B------:R-:W-:Y:S05]  /*00e0*/  @!P0 BRA `(.L_x_2) ;  /* 0x0000000000848947 */ /* 0x000fea0003800000 */
[----:B------:R-:W-:Y:S01]  /*00f0*/  UMOV UR5, 0x2 ;  /* 0x0000000200057882 */ /* 0x000fe20000000000 */
[----:B------:R-:W-:Y:S02]  /*0100*/  IMAD.MOV.U32 R5, RZ, RZ, 0x1 ;  /* 0x00000001ff057424 */ /* 0x000fe400078e00ff */
[----:B------:R-:W-:Y:S02]  /*0110*/  IMAD.MOV.U32 R3, RZ, RZ, 0x3 ;  /* 0x00000003ff037424 */ /* 0x000fe400078e00ff */
[----:B------:R-:W-:Y:S04]  /*0120*/  DEPBAR.LE SB2, 0x36 ;  /* 0x0000ad800000791a */ /* 0x000fe80000000000 */
[----:B------:R-:W2:Y:S02]  /*0130*/  UTCATOMSWS.FIND_AND_SET.ALIGN UP0, UR5, UR5 ;  /* 0x00000005000575e3 */ /* 0x000ea40008000800 */
[----:B--2---:R-:W-:-:S04]  /*0140*/  PLOP3.LUT P0, PT, PT, PT, UP0, 0x80, 0x8 ;  /* 0x000000000008781c */ /* 0x004fc80003f0f008 */
[----:B------:R-:W-:-:S04]  /*0150*/  SEL R2, RZ, 0xffffffff, !P0 ;  /* 0xffffffffff027807 */ /* 0x000fc80004000000 */
[----:B------:R-:W-:Y:S01]  /*0160*/  ISETP.NE.AND P0, PT, R2, RZ, PT ;  /* 0x000000ff0200720c */ /* 0x000fe20003f05270 */
[----:B------:R-:W-:-:S12]  /*0170*/  IMAD.U32 R2, RZ, RZ, UR5 ;  /* 0x00000005ff027e24 */ /* 0x000fd8000f8e00ff */
[----:B------:R-:W-:Y:S05]  /*0180*/  @P0 BRA `(.L_x_3) ;  /* 0x0000000000240947 */ /* 0x000fea0003800000 */
.L_x_4:
[----:B------:R-:W-:Y:S05]  /*0190*/  NANOSLEEP 0x64 ;  /* 0x000000640000795d */ /* 0x000fea0003800000 */
[----:B------:R-:W-:-:S05]  /*01a0*/  UMOV UR5, 0x2 ;  /* 0x0000000200057882 */ /* 0x000fca0000000000 */
[----:B------:R-:W-:Y:S04]  /*01b0*/  DEPBAR.LE SB2, 0x36 ;  /* 0x0000ad800000791a */ /* 0x000fe80000000000 */
[----:B------:R-:W2:Y:S02]  /*01c0*/  UTCATOMSWS.FIND_AND_SET.ALIGN UP0, UR5, UR5 ;  /* 0x00000005000575e3 */ /* 0x000ea40008000800 */
[----:B--2---:R-:W-:-:S04]  /*01d0*/  PLOP3.LUT P0, PT, PT, PT, UP0, 0x80, 0x8 ;  /* 0x000000000008781c */ /* 0x004fc80003f0f008 */
[----:B------:R-:W-:-:S04]  /*01e0*/  SEL R2, RZ, 0xffffffff, !P0 ;  /* 0xffffffffff027807 */ /* 0x000fc80004000000 */
[----:B------:R-:W-:Y:S01]  /*01f0*/  ISETP.NE.AND P0, PT, R2, RZ, PT ;  /* 0x000000ff0200720c */ /* 0x000fe20003f05270 */
[----:B------:R-:W-:-:S12]  /*0200*/  IMAD.U32 R2, RZ, RZ, UR5 ;  /* 0x00000005ff027e24 */ /* 0x000fd8000f8e00ff */
[----:B------:R-:W-:Y:S05]  /*0210*/  @!P0 BRA `(.L_x_4) ;  /* 0xfffffffc00dc8947 */ /* 0x000fea000383ffff */
.L_x_3:
[C---:B------:R-:W-:Y:S01]  /*0220*/  VIADD R4, R2.reuse, 0x10 ;  /* 0x0000001002047836 */ /* 0x040fe20000000000 */
[----:B------:R-:W-:Y:S01]  /*0230*/  UMOV UR5, 0x50 ;  /* 0x0000005000057882 */ /* 0x000fe20000000000 */
[----:B------:R-:W-:Y:S01]  /*0240*/  SHF.L.U32 R3, R3, R2, RZ ;  /* 0x0000000203037219 */ /* 0x000fe200000006ff */
[----:B------:R-:W-:Y:S01]  /*0250*/  ULEA UR5, UR6, UR5, 0x18 ;  /* 0x0000000506057291 */ /* 0x000fe2000f8ec0ff */
[----:B------:R-:W-:Y:S01]  /*0260*/  IMAD.SHL.U32 R2, R2, 0x20, RZ ;  /* 0x0000002002027824 */ /* 0x000fe200078e00ff */
[----:B------:R-:W-:-:S04]  /*0270*/  SHF.L.U32 R4, R5, R4, RZ ;  /* 0x0000000405047219 */ /* 0x000fc800000006ff */
[----:B------:R-:W-:-:S05]  /*0280*/  LOP3.LUT R3, R4, R3, RZ, 0xfc, !PT ;  /* 0x0000000304037212 */ /* 0x000fca00078efcff */
[----:B------:R2:W-:Y:S04]  /*0290*/  ATOMS.OR RZ, [UR5], R3 ;  /* 0x00000003ffff798c */ /* 0x0005e8000b000005 */
[----:B------:R2:W-:Y:S01]  /*02a0*/  STS [UR4], R2 ;  /* 0x00000002ff007988 */ /* 0x0005e20008000804 */
[----:B------:R-:W-:Y:S05]  /*02b0*/  BRA `(.L_x_2) ;  /* 0x0000000000107947 */ /* 0x000fea0003800000 */
.L_x_1:
[----:B------:R-:W-:Y:S01]  /*02c0*/  IMAD.MOV.U32 R3, RZ, RZ, -0x1 ;  /* 0xffffffffff037424 */ /* 0x000fe200078e00ff */
[----:B------:R-:W-:-:S04]  /*02d0*/  MOV R2, 0x300 ;  /* 0x0000030000027802 */ /* 0x000fc80000000f00 */
[----:B------:R2:W-:Y:S03]  /*02e0*/  STS [UR4], R3 ;  /* 0x00000003ff007988 */ /* 0x0005e60008000804 */
[----:B-12---:R-:W-:Y:S05]  /*02f0*/  CALL.REL.NOINC `($__internal_1_$__cuda_sm10x_tcgen05_guardrail_trap_phase_invalid_during_alloc) ;  /* 0x0000002400e07944 */ /* 0x006fea0003c00000 */
.L_x_2:
[----:B------:R-:W-:Y:S05]  /*0300*/  WARPSYNC.ALL ;  /* 0x0000000000007948 */ /* 0x000fea0003800000 */
[----:B------:R-:W-:Y:S01]  /*0310*/  NOP ;  /* 0x0000000000007918 */ /* 0x000fe20000000000 */
.L_x_0:
[----:B------:R-:W3:Y:S08]  /*0320*/  S2UR UR4, SR_CgaCtaId ;  /* 0x00000000000479c3 */ /* 0x000ef00000008800 */
[----:B------:R-:W-:Y:S01]  /*0330*/  BAR.SYNC.DEFER_BLOCKING 0x0 ;  /* 0x0000000000007b1d */ /* 0x000fe20000010000 */
[----:B------:R-:W-:-:S05]  /*0340*/  LOP3.LUT R36, R0, 0x7f, RZ, 0xc0, !PT ;  /* 0x0000007f00247812 */ /* 0x000fca00078ec0ff */
[----:B------:R-:W-:Y:S02]  /*0350*/  UMOV UR8, 0x400 ;  /* 0x0000040000087882 */ /* 0x000fe40000000000 */
[----:B------:R-:W4:Y:S08]  /*0360*/  LDC R8, c[0x0][0x3a0] ;  /* 0x0000e800ff087b82 */ /* 0x000f300000000800 */
[----:B------:R-:W5:Y:S01]  /*0370*/  S2UR UR9, SR_CTAID.Y ;  /* 0x00000000000979c3 */ /* 0x000f620000002600 */
[----:B---3--:R-:W-:-:S09]  /*0380*/  ULEA UR8, UR4, UR8, 0x18 ;  /* 0x0000000804087291 */ /* 0x008fd2000f8ec0ff */
[----:B------:R-:W3:Y:S01]  /*0390*/  LDS R4, [UR8] ;  /* 0x00000008ff047984 */ /* 0x000ee20008000800 */
[----:B------:R-:W-:Y:S06]  /*03a0*/  BAR.SYNC.DEFER_BLOCKING 0x0 ;  /* 0x0000000000007b1d */ /* 0x000fec0000010000 */
[----:B------:R-:W-:Y:S05]  /*03b0*/  @P2 BRA `(.L_x_5) ;  /* 0x0000000000182947 */ /* 0x000fea0003800000 */
[----:B------:R-:W-:Y:S01]  /*03c0*/  ELECT P0, URZ, PT ;  /* 0x0000000000ff782f */ /* 0x000fe20003800000 */
[----:B--2---:R-:W-:Y:S01]  /*03d0*/  IMAD.MOV.U32 R2, RZ, RZ, 0x1 ;  /* 0x00000001ff027424 */ /* 0x004fe200078e00ff */
[----:B------:R-:W-:Y:S01]  /*03e0*/  UMOV UR5, 0x40 ;  /* 0x0000004000057882 */ /* 0x000fe20000000000 */
[----:B------:R-:W-:Y:S01]  /*03f0*/  UVIRTCOUNT.DEALLOC.SMPOOL 0x80 ;  /* 0x000000800000784c */ /* 0x000fe20000000000 */
[----:B------:R-:W-:-:S09]  /*0400*/  ULEA UR5, UR4, UR5, 0x18 ;  /* 0x0000000504057291 */ /* 0x000fd2000f8ec0ff */
[----:B------:R2:W-:Y:S03]  /*0410*/  @P0 STS.U8 [UR5], R2 ;  /* 0x00000002ff000988 */ /* 0x0005e60008000005 */
.L_x_5:
[----:B------:R-:W2:Y:S01]  /*0420*/  S2UR UR4, SR_CTAID.Z ;  /* 0x00000000000479c3 */ /* 0x000ea20000002700 */
[----:B------:R-:W5:Y:S01]  /*0430*/  LDCU UR5, c[0x0][0x370] ;  /* 0x00006e00ff0577ac */ /* 0x000f620008000800 */
[----:B------:R-:W-:Y:S01]  /*0440*/  ISETP.GE.U32.AND P0, PT, R36, 0x20, PT ;  /* 0x000000202400780c */ /* 0x000fe20003f06070 */
[----:B----4-:R-:W-:Y:S01]  /*0450*/  VIADD R5, R8, 0xffffffff ;  /* 0xffffffff08057836 */ /* 0x010fe20000000000 */
[C---:B------:R-:W-:Y:S01]  /*0460*/  ISETP.NE.U32.AND P3, PT, R36.reuse, RZ, PT ;  /* 0x000000ff2400720c */ /* 0x040fe20003f65070 */
[----:B------:R-:W2:Y:S02]  /*0470*/  LDCU UR6, c[0x0][0x374] ;  /* 0x00006e80ff0677ac */ /* 0x000ea40008000800 */
[----:B--2---:R-:W-:Y:S01]  /*0480*/  LEA R3, R36, UR8, 0x2 ;  /* 0x0000000824037c11 */ /* 0x004fe2000f8e10ff */
[----:B------:R-:W-:Y:S01]  /*0490*/  BSSY.RECONVERGENT B0, `(.L_x_6) ;  /* 0x0000015000007945 */ /* 0x000fe20003800200 */
[----:B------:R-:W5:Y:S01]  /*04a0*/  S2UR UR7, SR_CTAID.X ;  /* 0x00000000000779c3 */ /* 0x000f620000002500 */
[----:B------:R-:W2:Y:S01]  /*04b0*/  LDCU.64 UR20, c[0x0][0x3c0] ;  /* 0x00007800ff1477ac */ /* 0x000ea20008000a00 */
[----:B---3--:R-:W-:-:S04]  /*04c0*/  R2UR UR23, R4 ;  /* 0x00000000041772ca */ /* 0x008fc800000e0000 */
[----:B------:R3:W-:Y:S02]  /*04d0*/  @!P0 STS [R3], RZ ;  /* 0x000000ff03008388 */ /* 0x0007e40000000800 */
[----:B------:R-:W4:Y:S01]  /*04e0*/  LDC R2, c[0x0][0x398] ;  /* 0x0000e600ff027b82 */ /* 0x000f220000000800 */
[----:B------:R-:W-:Y:S01]  /*04f0*/  NOP ;  /* 0x0000000000007918 */ /* 0x000fe20000000000 */
[----:B------:R3:W-:Y:S01]  /*0500*/  @!P3 STS [UR8+0x20], R5 ;  /* 0x00002005ff00b988 */ /* 0x0007e20008000808 */
[----:B-----5:R-:W-:-:S04]  /*0510*/  UIMAD UR4, UR4, UR6, UR9 ;  /* 0x00000006040472a4 */ /* 0x020fc8000f8e0209 */
[----:B------:R-:W-:-:S04]  /*0520*/  UIMAD UR4, UR4, UR5, UR7 ;  /* 0x00000005040472a4 */ /* 0x000fc8000f8e0207 */
[----:B------:R-:W-:-:S04]  /*0530*/  UIMAD UR4, UR4, 0x180, URZ ;  /* 0x00000180040478a4 */ /* 0x000fc8000f8e02ff */
[----:B--2---:R-:W-:Y:S01]  /*0540*/  UIADD3 UR24, UP0, UPT, UR4, UR20, URZ ;  /* 0x0000001404187290 */ /* 0x004fe2000ff1e0ff */
[----:B----4-:R-:W-:-:S03]  /*0550*/  VIADD R2, R2, 0xffffffff ;  /* 0xffffffff02027836 */ /* 0x010fc60000000000 */
[----:B------:R-:W-:Y:S01]  /*0560*/  ULEA.HI.X.SX32 UR25, UR4, UR21, 0x1, UP0 ;  /* 0x0000001504197291 */ /* 0x000fe200080f0eff */
[----:B---3--:R-:W-:Y:S11]  /*0570*/  @P3 BRA `(.L_x_7) ;  /* 0x0000000000183947 */ /* 0x008ff60003800000 */
[----:B------:R-:W2:Y:S01]  /*0580*/  LDS R4, [UR8+0x8] ;  /* 0x00000808ff047984 */ /* 0x000ea20008000800 */
[----:B------:R-:W3:Y:S01]  /*0590*/  LDC.64 R10, c[0x0][0x380] ;  /* 0x0000e000ff0a7b82 */ /* 0x000ee20000000a00 */
[----:B------:R-:W-:Y:S02]  /*05a0*/  IMAD.MOV.U32 R7, RZ, RZ, 0x70 ;  /* 0x00000070ff077424 */ /* 0x000fe400078e00ff */
[----:B---3--:R3:W-:Y:S03]  /*05b0*/  STS.64 [UR8], R10 ;  /* 0x0000000aff007988 */ /* 0x0087e60008000a08 */
[----:B--2---:R-:W-:-:S05]  /*05c0*/  LOP3.LUT R4, R4, 0x10, R7, 0xd8, !PT ;  /* 0x0000001004047812 */ /* 0x004fca00078ed807 */
[----:B------:R3:W-:Y:S02]  /*05d0*/  STS [UR8+0x8], R4 ;  /* 0x00000804ff007988 */ /* 0x0007e40008000808 */
.L_x_7:
[----:B------:R-:W-:Y:S05]  /*05e0*/  BSYNC.RECONVERGENT B0 ;  /* 0x0000000000007941 */ /* 0x000fea0003800200 */
.L_x_6:
[----:B------:R-:W-:Y:S04]  /*05f0*/  BSSY.RECONVERGENT B0, `(.L_x_8) ;  /* 0x000000a000007945 */ /* 0x000fe80003800200 */
[----:B------:R-:W-:Y:S05]  /*0600*/  @P3 BRA `(.L_x_9) ;  /* 0x0000000000203947 */ /* 0x000fea0003800000 */
[----:B---3--:R-:W2:Y:S01]  /*0610*/  LDS R4, [UR8+0x34] ;  /* 0x00003408ff047984 */ /* 0x008ea20008000800 */
[----:B------:R-:W-:Y:S02]  /*0620*/  IMAD.MOV.U32 R7, RZ, RZ, 0x3f000000 ;  /* 0x3f000000ff077424 */ /* 0x000fe400078e00ff */
[----:B------:R-:W-:Y:S01]  /*0630*/  @!P3 IMAD.MOV.U32 R6, RZ, RZ, 0x3f ;  /* 0x0000003fff06b424 */ /* 0x000fe200078e00ff */
[----:B------:R-:W3:Y:S02]  /*0640*/  @!P3 LDS R9, [UR8+0x38] ;  /* 0x00003808ff09b984 */ /* 0x000ee40008000800 */
[----:B--2---:R-:W-:Y:S02]  /*0650*/  LOP3.LUT R4, R4, 0xff000000, R7, 0xb8, !PT ;  /* 0xff00000004047812 */ /* 0x004fe400078eb807 */
[----:B---3--:R-:W-:-:S03]  /*0660*/  @!P3 LOP3.LUT R6, R9, 0xff, R6, 0xb8, !PT ;  /* 0x000000ff0906b812 */ /* 0x008fc600078eb806 */
[----:B------:R2:W-:Y:S04]  /*0670*/  STS [UR8+0x34], R4 ;  /* 0x00003404ff007988 */ /* 0x0005e80008000808 */
[----:B------:R2:W-:Y:S02]  /*0680*/  @!P3 STS [UR8+0x38], R6 ;  /* 0x00003806ff00b988 */ /* 0x0005e40008000808 */
.L_x_9:
[----:B------:R-:W-:Y:S05]  /*0690*/  BSYNC.RECONVERGENT B0 ;  /* 0x0000000000007941 */ /* 0x000fea0003800200 */
.L_x_8:
[----:B------:R-:W-:Y:S04]  /*06a0*/  BSSY.RECONVERGENT B0, `(.L_x_10) ;  /* 0x000000a000007945 */ /* 0x000fe80003800200 */
[----:B------:R-:W-:Y:S05]  /*06b0*/  @P3 BRA `(.L_x_11) ;  /* 0x0000000000203947 */ /* 0x000fea0003800000 */
[----:B--23--:R-:W2:Y:S01]  /*06c0*/  LDS R4, [UR8+0x1c] ;  /* 0x00001c08ff047984 */ /* 0x00cea20008000800 */
[----:B------:R-:W3:Y:S03]  /*06d0*/  LDC.64 R10, c[0x0][0x3a8] ;  /* 0x0000ea00ff0a7b82 */ /* 0x000ee60000000a00 */
[----:B------:R4:W-:Y:S01]  /*06e0*/  STS [UR8+0x24], R2 ;  /* 0x00002402ff007988 */ /* 0x0009e20008000808 */
[--C-:B---3--:R-:W-:Y:S02]  /*06f0*/  SHF.R.U32.HI R7, RZ, 0x4, R11.reuse ;  /* 0x00000004ff077819 */ /* 0x108fe4000001160b */
[----:B------:R-:W-:-:S05]  /*0700*/  SHF.R.U64 R6, R10, 0x4, R11 ;  /* 0x000000040a067819 */ /* 0x000fca000000120b */
[----:B------:R4:W-:Y:S01]  /*0710*/  STS [UR8+0xc], R6 ;  /* 0x00000c06ff007988 */ /* 0x0009e20008000808 */
[----:B--2---:R-:W-:-:S05]  /*0720*/  LOP3.LUT R4, R4, 0xf, R7, 0xb8, !PT ;  /* 0x0000000f04047812 */ /* 0x004fca00078eb807 */
[----:B------:R4:W-:Y:S02]  /*0730*/  STS [UR8+0x1c], R4 ;  /* 0x00001c04ff007988 */ /* 0x0009e40008000808 */
.L_x_11:
[----:B------:R-:W-:Y:S05]  /*0740*/  BSYNC.RECONVERGENT B0 ;  /* 0x0000000000007941 */ /* 0x000fea0003800200 */
.L_x_10:
[----:B------:R-:W-:Y:S04]  /*0750*/  BSSY.RECONVERGENT B1, `(.L_x_12) ;  /* 0x000001d000017945 */ /* 0x000fe80003800200 */
[----:B------:R-:W-:Y:S04]  /*0760*/  BSSY.RELIABLE B0, `(.L_x_13) ;  /* 0x0000018000007945 */ /* 0x000fe80003800100 */
[----:B------:R-:W-:Y:S05]  /*0770*/  @P3 BRA `(.L_x_14) ;  /* 0x00000000001c3947 */ /* 0x000fea0003800000 */
[----:B--234-:R-:W2:Y:S02]  /*0780*/  LDS R4, [UR8+0x34] ;  /* 0x00003408ff047984 */ /* 0x01cea40008000800 */
[----:B--2---:R-:W-:-:S05]  /*0790*/  LOP3.LUT R4, R4, 0x7, RZ, 0xb8, !PT ;  /* 0x0000000704047812 */ /* 0x004fca00078eb8ff */
[----:B------:R2:W-:Y:S01]  /*07a0*/  STS [UR8+0x34], R4 ;  /* 0x00003404ff007988 */ /* 0x0005e20008000808 */
[----:B------:R-:W-:Y:S05]  /*07b0*/  @P3 BRA `(.L_x_15) ;  /* 0x00000000001c3947 */ /* 0x000fea0003800000 */
[----:B--2---:R-:W2:Y:S02]  /*07c0*/  LDS R4, [UR8+0x34] ;  /* 0x00003408ff047984 */ /* 0x004ea40008000800 */
[----:B--2---:R-:W-:-:S05]  /*07d0*/  LOP3.LUT R4, R4, 0x38, RZ, 0xb8, !PT ;  /* 0x0000003804047812 */ /* 0x004fca00078eb8ff */
[----:B------:R5:W-:Y:S02]  /*07e0*/  STS [UR8+0x34], R4 ;  /* 0x00003404ff007988 */ /* 0x000be40008000808 */
.L_x_14:
[----:B------:R-:W-:Y:S05]  /*07f0*/  @P3 BRA `(.L_x_16) ;  /* 0x00000000001c3947 */ /* 0x000fea0003800000 */
[----:B--2345:R-:W2:Y:S02]  /*0800*/  LDS R4, [UR8+0x8] ;  /* 0x00000808ff047984 */ /* 0x03cea40008000800 */
[----:B--2---:R-:W-:-:S05]  /*0810*/  LOP3.LUT R4, R4, 0x780, RZ, 0xb8, !PT ;  /* 0x0000078004047812 */ /* 0x004fca00078eb8ff */
[----:B------:R3:W-:Y:S02]  /*0820*/  STS [UR8+0x8], R4 ;  /* 0x00000804ff007988 */ /* 0x0007e40008000808 */
.L_x_15:
[----:B------:R-:W-:Y:S05]  /*0830*/  @P3 BRA `(.L_x_17) ;  /* 0x0000000000283947 */ /* 0x000fea0003800000 */
[----:B--23--:R-:W2:Y:S02]  /*0840*/  LDS R4, [UR8+0x8] ;  /* 0x00000808ff047984 */ /* 0x00cea40008000800 */
[----:B--2---:R-:W-:-:S05]  /*0850*/  LOP3.LUT R4, R4, 0x1800, RZ, 0xb8, !PT ;  /* 0x0000180004047812 */ /* 0x004fca00078eb8ff */
[----:B------:R2:W-:Y:S02]  /*0860*/  STS [UR8+0x8], R4 ;  /* 0x00000804ff007988 */ /* 0x0005e40008000808 */
.L_x_16:
[----:B------:R-:W-:Y:S05]  /*0870*/  @P3 BREAK.RELIABLE B0 ;  /* 0x0000000000003942 */ /* 0x000fea0003800100 */
[----:B------:R-:W-:Y:S05]  /*0880*/  @P3 BRA `(.L_x_18) ;  /* 0x0000000000243947 */ /* 0x000fea0003800000 */
[----:B------:R-:W2:Y:S02]  /*0890*/  LDS R7, [UR8+0x8] ;  /* 0x00000808ff077984 */ /* 0x000ea40008000800 */
[----:B--2345:R-:W-:-:S05]  /*08a0*/  IMAD.MOV.U32 R4, RZ, RZ, 0x6000 ;  /* 0x00006000ff047424 */ /* 0x03cfca00078e00ff */
[----:B------:R-:W-:-:S04]  /*08b0*/  LOP3.LUT R4, R7, 0x4000, R4, 0xd8, !PT ;  /* 0x0000400007047812 */ /* 0x000fc800078ed804 */
[----:B------:R-:W-:-:S05]  /*08c0*/  LOP3.LUT R4, R4, 0x400000, RZ, 0xb8, !PT ;  /* 0x0040000004047812 */ /* 0x000fca00078eb8ff */
[----:B------:R4:W-:Y:S02]  /*08d0*/  STS [UR8+0x8], R4 ;  /* 0x00000804ff007988 */ /* 0x0009e40008000808 */
.L_x_17:
[----:B------:R-:W-:Y:S05]  /*08e0*/  BSYNC.RELIABLE B0 ;  /* 0x0000000000007941 */ /* 0x000fea0003800100 */
.L_x_13:
[----:B--234-:R-:W2:Y:S02]  /*08f0*/  @!P3 LDS R4, [UR8+0x8] ;  /* 0x00000808ff04b984 */ /* 0x01cea40008000800 */
[----:B--2---:R-:W-:-:S05]  /*0900*/  @!P3 LOP3.LUT R4, R4, 0x8000, RZ, 0xb8, !PT ;  /* 0x000080000404b812 */ /* 0x004fca00078eb8ff */
[----:B------:R2:W-:Y:S02]  /*0910*/  @!P3 STS [UR8+0x8], R4 ;  /* 0x00000804ff00b988 */ /* 0x0005e40008000808 */
.L_x_18:
[----:B------:R-:W-:Y:S05]  /*0920*/  BSYNC.RECONVERGENT B1 ;  /* 0x0000000000017941 */ /* 0x000fea0003800200 */
.L_x_12:
[----:B------:R-:W-:Y:S05]  /*0930*/  WARPSYNC.ALL ;  /* 0x0000000000007948 */ /* 0x000fea0003800000 */
[----:B------:R-:W-:Y:S01]  /*0940*/  NOP ;  /* 0x0000000000007918 */ /* 0x000fe20000000000 */
[----:B--2345:R-:W2:Y:S02]  /*0950*/  LDC R4, c[0x0][0x39c] ;  /* 0x0000e700ff047b82 */ /* 0x03cea40000000800 */
[----:B--2---:R-:W-:Y:S01]  /*0960*/  VIADD R4, R4, 0xffffffff ;  /* 0xffffffff04047836 */ /* 0x004fe20000000000 */
[----:B------:R-:W-:Y:S06]  /*0970*/  @P0 BRA `(.L_x_19) ;  /* 0x0000000000300947 */ /* 0x000fec0003800000 */
[----:B------:R-:W2:Y:S01]  /*0980*/  S2R R6, SR_LANEID ;  /* 0x0000000000067919 */ /* 0x000ea20000000000 */
[----:B------:R-:W-:Y:S05]  /*0990*/  WARPSYNC.ALL ;  /* 0x0000000000007948 */ /* 0x000fea0003800000 */
[----:B------:R-:W-:Y:S01]  /*09a0*/  NOP ;  /* 0x0000000000007918 */ /* 0x000fe20000000000 */
[----:B--2---:R-:W-:-:S05]  /*09b0*/  IMAD.SHL.U32 R9, R6, 0x4, RZ ;  /* 0x0000000406097824 */ /* 0x004fca00078e00ff */
[----:B------:R-:W2:Y:S01]  /*09c0*/  LDS R11, [R9+UR8] ;  /* 0x00000008090b7984 */ /* 0x000ea20008000800 */
[----:B------:R-:W-:-:S05]  /*09d0*/  IADD3 R6, P1, PT, R9, UR24, RZ ;  /* 0x0000001809067c10 */ /* 0x000fca000ff3e0ff */
[----:B------:R-:W-:-:S05]  /*09e0*/  IMAD.X R7, RZ, RZ, UR25, P1 ;  /* 0x00000019ff077e24 */ /* 0x000fca00088e06ff */
[----:B--2---:R2:W3:Y:S01]  /*09f0*/  ATOMG.E.EXCH.STRONG.GPU PT, RZ, [R6], R11 ;  /* 0x0000000b06ff73a8 */ /* 0x0044e200041ee100 */
[----:B------:R-:W-:-:S04]  /*0a00*/  DEPBAR {5,4,3,2,1,0} ;  /* 0x0000003f0000791a */ /* 0x000fc80000000000 */
[----:B------:R-:W4:Y:S02]  /*0a10*/  CCTL.E.C.LDCU.IV.DEEP [UR24] ;  /* 0x0000000018007540 */ /* 0x000f240009c08000 */
[----:B----4-:R2:W-:Y:S01]  /*0a20*/  UTMACCTL.IV [UR24] ;  /* 0x00000000180079b9 */ /* 0x0105e20008000000 */
[----:B------:R-:W-:Y:S01]  /*0a30*/  NOP ;  /* 0x0000000000007918 */ /* 0x000fe20000000000 */
.L_x_19:
[----:B------:R-:W-:Y:S05]  /*0a40*/  @P0 BRA `(.L_x_20) ;  /* 0x00000000000c0947 */ /* 0x000fea0003800000 */
[----:B------:R0:W-:Y:S01]  /*0a50*/  UTMACMDFLUSH ;  /* 0x00000000000079b7 */ /* 0x0001e20000000000 */
[----:B------:R-:W-:Y:S05]  /*0a60*/  @P0 BRA `(.L_x_20) ;  /* 0x0000000000040947 */ /* 0x000fea0003800000 */
[----:B------:R-:W-:-:S04]  /*0a70*/  DEPBAR.LE SB0, 0x0 ;  /* 0x000080000000791a */ /* 0x000fc80000000000 */
.L_x_20:
[----:B------:R-:W-:Y:S05]  /*0a80*/  WARPSYNC.ALL ;  /* 0x0000000000007948 */ /* 0x000fea0003800000 */
[----:B------:R-:W-:Y:S01]  /*0a90*/  NOP ;  /* 0x0000000000007918 */ /* 0x000fe20000000000 */
[----:B---3--:R-:W-:Y:S06]  /*0aa0*/  BAR.SYNC.DEFER_BLOCKING 0x0 ;  /* 0x0000000000007b1d */ /* 0x008fec0000010000 */
[----:B------:R-:W-:Y:S02]  /*0ab0*/  BSSY.RECONVERGENT B1, `(.L_x_21) ;  /* 0x000000b000017945 */ /* 0x000fe40003800200 */
[----:B------:R-:W-:Y:S06]  /*0ac0*/  BAR.SYNC.DEFER_BLOCKING 0x0 ;  /* 0x0000000000007b1d */ /* 0x000fec0000010000 */
[----:B------:R3:W-:Y:S01]  /*0ad0*/  @!P0 STS [R3], RZ ;  /* 0x000000ff03008388 */ /* 0x0007e20000000800 */
[----:B------:R-:W-:Y:S01]  /*0ae0*/  NOP ;  /* 0x0000000000007918 */ /* 0x000fe20000000000 */
[----:B------:R-:W-:Y:S05]  /*0af0*/  @P3 BRA `(.L_x_22) ;  /* 0x0000000000183947 */ /* 0x000fea0003800000 */
[----:B--2---:R-:W2:Y:S01]  /*0b00*/  LDS R6, [UR8+0x8] ;  /* 0x00000808ff067984 */ /* 0x004ea20008000800 */
[----:B------:R-:W4:Y:S01]  /*0b10*/  LDC.64 R10, c[0x0][0x388] ;  /* 0x0000e200ff0a7b82 */ /* 0x000f220000000a00 */
[----:B------:R-:W-:Y:S02]  /*0b20*/  IMAD.MOV.U32 R7, RZ, RZ, 0x70 ;  /* 0x00000070ff077424 */ /* 0x000fe400078e00ff */
[----:B----4-:R4:W-:Y:S03]  /*0b30*/  STS.64 [UR8], R10 ;  /* 0x0000000aff007988 */ /* 0x0109e60008000a08 */
[----:B--2---:R-:W-:-:S05]  /*0b40*/  LOP3.LUT R6, R6, 0x10, R7, 0xd8, !PT ;  /* 0x0000001006067812 */ /* 0x004fca00078ed807 */
[----:B------:R4:W-:Y:S02]  /*0b50*/  STS [UR8+0x8], R6 ;  /* 0x00000806ff007988 */ /* 0x0009e40008000808 */
.L_x_22:
[----:B--2---:R-:W-:Y:S05]  /*0b60*/  BSYNC.RECONVERGENT B1 ;  /* 0x0000000000017941 */ /* 0x004fea0003800200 */
.L_x_21:
[----:B------:R-:W-:Y:S04]  /*0b70*/  BSSY.RECONVERGENT B1, `(.L_x_23) ;  /* 0x000000a000017945 */ /* 0x000fe80003800200 */
[----:B------:R-:W-:Y:S05]  /*0b80*/  @P3 BRA `(.L_x_24) ;  /* 0x0000000000203947 */ /* 0x000fea0003800000 */
[----:B----4-:R-:W2:Y:S01]  /*0b90*/  LDS R6, [UR8+0x34] ;  /* 0x00003408ff067984 */ /* 0x010ea20008000800 */
[----:B------:R-:W-:Y:S02]  /*0ba0*/  IMAD.MOV.U32 R9, RZ, RZ, 0x3f000000 ;  /* 0x3f000000ff097424 */ /* 0x000fe400078e00ff */
[----:B------:R-:W-:Y:S01]  /*0bb0*/  @!P3 IMAD.MOV.U32 R10, RZ, RZ, 0x3f ;  /* 0x0000003fff0ab424 */ /* 0x000fe200078e00ff */
[----:B------:R-:W4:Y:S02]  /*0bc0*/  @!P3 LDS R7, [UR8+0x38] ;  /* 0x00003808ff07b984 */ /* 0x000f240008000800 */
[----:B--2---:R-:W-:Y:S02]  /*0bd0*/  LOP3.LUT R6, R6, 0xff000000, R9, 0xb8, !PT ;  /* 0xff00000006067812 */ /* 0x004fe400078eb809 */
[----:B----4-:R-:W-:-:S03]  /*0be0*/  @!P3 LOP3.LUT R7, R7, 0xff, R10, 0xb8, !PT ;  /* 0x000000ff0707b812 */ /* 0x010fc600078eb80a */
[----:B------:R2:W-:Y:S04]  /*0bf0*/  STS [UR8+0x34], R6 ;  /* 0x00003406ff007988 */ /* 0x0005e80008000808 */
[----:B------:R2:W-:Y:S02]  /*0c00*/  @!P3 STS [UR8+0x38], R7 ;  /* 0x00003807ff00b988 */ /* 0x0005e40008000808 */
.L_x_24:
[----:B------:R-:W-:Y:S05]  /*0c10*/  BSYNC.RECONVERGENT B1 ;  /* 0x0000000000017941 */ /* 0x000fea0003800200 */
.L_x_23:
[----:B------:R-:W-:Y:S04]  /*0c20*/  BSSY.RECONVERGENT B1, `(.L_x_25) ;  /* 0x0000004000017945 */ /* 0x000fe80003800200 */
[----:B------:R-:W-:Y:S05]  /*0c30*/  @P3 BRA `(.L_x_26) ;  /* 0x0000000000083947 */ /* 0x000fea0003800000 */
[----:B------:R5:W-:Y:S04]  /*0c40*/  STS [UR8+0x24], R5 ;  /* 0x00002405ff007988 */ /* 0x000be80008000808 */
[----:B------:R5:W-:Y:S02]  /*0c50*/  STS [UR8+0x20], R4 ;  /* 0x00002004ff007988 */ /* 0x000be40008000808 */
.L_x_26:
[----:B------:R-:W-:Y:S05]  /*0c60*/  BSYNC.RECONVERGENT B1 ;  /* 0x0000000000017941 */ /* 0x000fea0003800200 */
.L_x_25:
[----:B------:R-:W-:Y:S04]  /*0c70*/  BSSY.RECONVERGENT B2, `(.L_x_27) ;  /* 0x0000025000027945 */ /* 0x000fe80003800200 */
[----:B------:R-:W-:Y:S04]  /*0c80*/  BSSY.RELIABLE B1, `(.L_x_28) ;  /* 0x0000020000017945 */ /* 0x000fe80003800100 */
[----:B------:R-:W-:Y:S05]  /*0c90*/  @P3 BRA `(.L_x_29) ;  /* 0x00000000002c3947 */ /* 0x000fea0003800000 */
[----:B-----5:R-:W5:Y:S01]  /*0ca0*/  LDS R5, [UR8+0x1c] ;  /* 0x00001c08ff057984 */ /* 0x020f620008000800 */
[----:B--2-4-:R-:W2:Y:S02]  /*0cb0*/  LDC.64 R6, c[0x0][0x3b0] ;  /* 0x0000ec00ff067b82 */ /* 0x014ea40000000a00 */
[--C-:B--2---:R-:W-:Y:S02]  /*0cc0*/  SHF.R.U32.HI R10, RZ, 0x4, R7.reuse ;  /* 0x00000004ff0a7819 */ /* 0x104fe40000011607 */
[----:B------:R-:W-:-:S05]  /*0cd0*/  SHF.R.U64 R6, R6, 0x4, R7 ;  /* 0x0000000406067819 */ /* 0x000fca0000001207 */
[----:B------:R2:W-:Y:S01]  /*0ce0*/  STS [UR8+0xc], R6 ;  /* 0x00000c06ff007988 */ /* 0x0005e20008000808 */
[----:B-----5:R-:W-:-:S05]  /*0cf0*/  LOP3.LUT R5, R5, 0xf, R10, 0xb8, !PT ;  /* 0x0000000f05057812 */ /* 0x020fca00078eb80a */
[----:B------:R2:W-:Y:S01]  /*0d00*/  STS [UR8+0x1c], R5 ;  /* 0x00001c05ff007988 */ /* 0x0005e20008000808 */
[----:B------:R-:W-:Y:S05]  /*0d10*/  @P3 BRA `(.L_x_30) ;  /* 0x00000000001c3947 */ /* 0x000fea0003800000 */
[----:B--2---:R-:W2:Y:S02]  /*0d20*/  LDS R5, [UR8+0x34] ;  /* 0x00003408ff057984 */ /* 0x004ea40008000800 */
[----:B--2---:R-:W-:-:S05]  /*0d30*/  LOP3.LUT R5, R5, 0x7, RZ, 0xb8, !PT ;  /* 0x0000000705057812 */ /* 0x004fca00078eb8ff */
[----:B------:R2:W-:Y:S02]  /*0d40*/  STS [UR8+0x34], R5 ;  /* 0x00003405ff007988 */ /* 0x0005e40008000808 */
.L_x_29:
[----:B------:R-:W-:Y:S05]  /*0d50*/  @P3 BRA `(.L_x_31) ;  /* 0x00000000001c3947 */ /* 0x000fea0003800000 */
[----:B--2--5:R-:W2:Y:S02]  /*0d60*/  LDS R5, [UR8+0x34] ;  /* 0x00003408ff057984 */ /* 0x024ea40008000800 */
[----:B--2---:R-:W-:-:S05]  /*0d70*/  LOP3.LUT R5, R5, 0x38, RZ, 0xb8, !PT ;  /* 0x0000003805057812 */ /* 0x004fca00078eb8ff */
[----:B------:R5:W-:Y:S02]  /*0d80*/  STS [UR8+0x34], R5 ;  /* 0x00003405ff007988 */ /* 0x000be40008000808 */
.L_x_30:
[----:B------:R-:W-:Y:S05]  /*0d90*/  @P3 BRA `(.L_x_32) ;  /* 0x00000000001c3947 */ /* 0x000fea0003800000 */
[----:B--2--5:R-:W2:Y:S02]  /*0da0*/  LDS R5, [UR8+0x8] ;  /* 0x00000808ff057984 */ /* 0x024ea40008000800 */
[----:B--2---:R-:W-:-:S05]  /*0db0*/  LOP3.LUT R5, R5, 0x780, RZ, 0xb8, !PT ;  /* 0x0000078005057812 */ /* 0x004fca00078eb8ff */
[----:B------:R2:W-:Y:S02]  /*0dc0*/  STS [UR8+0x8], R5 ;  /* 0x00000805ff007988 */ /* 0x0005e40008000808 */
.L_x_31:
[----:B------:R-:W-:Y:S05]  /*0dd0*/  @P3 BRA `(.L_x_33) ;  /* 0x0000000000283947 */ /* 0x000fea0003800000 */
[----:B--2--5:R-:W2:Y:S02]  /*0de0*/  LDS R5, [UR8+0x8] ;  /* 0x00000808ff057984 */ /* 0x024ea40008000800 */
[----:B--2---:R-:W-:-:S05]  /*0df0*/  LOP3.LUT R5, R5, 0x1800, RZ, 0xb8, !PT ;  /* 0x0000180005057812 */ /* 0x004fca00078eb8ff */
[----:B------:R2:W-:Y:S02]  /*0e00*/  STS [UR8+0x8], R5 ;  /* 0x00000805ff007988 */ /* 0x0005e40008000808 */
.L_x_32:
[----:B------:R-:W-:Y:S05]  /*0e10*/  @P3 BREAK.RELIABLE B1 ;  /* 0x0000000000013942 */ /* 0x000fea0003800100 */
[----:B------:R-:W-:Y:S05]  /*0e20*/  @P3 BRA `(.L_x_34) ;  /* 0x0000000000243947 */ /* 0x000fea0003800000 */
[----:B--2--5:R-:W2:Y:S01]  /*0e30*/  LDS R5, [UR8+0x8] ;  /* 0x00000808ff057984 */ /* 0x024ea20008000800 */
[----:B----4-:R-:W-:-:S05]  /*0e40*/  IMAD.MOV.U32 R6, RZ, RZ, 0x6000 ;  /* 0x00006000ff067424 */ /* 0x010fca00078e00ff */
[----:B--2---:R-:W-:-:S04]  /*0e50*/  LOP3.LUT R5, R5, 0x4000, R6, 0xd8, !PT ;  /* 0x0000400005057812 */ /* 0x004fc800078ed806 */
[----:B------:R-:W-:-:S05]  /*0e60*/  LOP3.LUT R5, R5, 0x400000, RZ, 0xb8, !PT ;  /* 0x0040000005057812 */ /* 0x000fca00078eb8ff */
[----:B------:R2:W-:Y:S02]  /*0e70*/  STS [UR8+0x8], R5 ;  /* 0x00000805ff007988 */ /* 0x0005e40008000808 */
.L_x_33:
[----:B------:R-:W-:Y:S05]  /*0e80*/  BSYNC.RELIABLE B1 ;  /* 0x0000000000017941 */ /* 0x000fea0003800100 */
.L_x_28:
[----:B--2--5:R-:W2:Y:S02]  /*0e90*/  @!P3 LDS R5, [UR8+0x8] ;  /* 0x00000808ff05b984 */ /* 0x024ea40008000800 */
[----:B--2---:R-:W-:-:S05]  /*0ea0*/  @!P3 LOP3.LUT R5, R5, 0x8000, RZ, 0xb8, !PT ;  /* 0x000080000505b812 */ /* 0x004fca00078eb8ff */
[----:B------:R2:W-:Y:S02]  /*0eb0*/  @!P3 STS [UR8+0x8], R5 ;  /* 0x00000805ff00b988 */ /* 0x0005e40008000808 */
.L_x_34:
[----:B------:R-:W-:Y:S05]  /*0ec0*/  BSYNC.RECONVERGENT B2 ;  /* 0x0000000000027941 */ /* 0x000fea0003800200 */
.L_x_27:
[----:B------:R-:W-:Y:S05]  /*0ed0*/  WARPSYNC.ALL ;  /* 0x0000000000007948 */ /* 0x000fea0003800000 */
[----:B------:R-:W-:Y:S01]  /*0ee0*/  NOP ;  /* 0x0000000000007918 */ /* 0x000fe20000000000 */
[----:B------:R-:W-:-:S04]  /*0ef0*/  UIADD3 UR5, UPT, UPT, UR4, 0x80, URZ ;  /* 0x0000008004057890 */ /* 0x000fc8000fffe0ff */
[----:B------:R-:W-:-:S04]  /*0f00*/  UIADD3 UR26, UP0, UPT, UR5, UR20, URZ ;  /* 0x00000014051a7290 */ /* 0x000fc8000ff1e0ff */
[----:B------:R-:W-:Y:S01]  /*0f10*/  ULEA.HI.X.SX32 UR27, UR5, UR21, 0x1, UP0 ;  /* 0x00000015051b7291 */ /* 0x000fe200080f0eff */
[----:B------:R-:W-:Y:S11]  /*0f20*/  @P0 BRA `(.L_x_35) ;  /* 0x0000000000300947 */ /* 0x000ff60003800000 */
[----:B--2--5:R-:W2:Y:S01]  /*0f30*/  S2R R5, SR_LANEID ;  /* 0x0000000000057919 */ /* 0x024ea20000000000 */
[----:B------:R-:W-:Y:S05]  /*0f40*/  WARPSYNC.ALL ;  /* 0x0000000000007948 */ /* 0x000fea0003800000 */
[----:B------:R-:W-:Y:S01]  /*0f50*/  NOP ;  /* 0x0000000000007918 */ /* 0x000fe20000000000 */
[----:B--2---:R-:W-:-:S05]  /*0f60*/  IMAD.SHL.U32 R9, R5, 0x4, RZ ;  /* 0x0000000405097824 */ /* 0x004fca00078e00ff */
[----:B------:R-:W2:Y:S01]  /*0f70*/  LDS R5, [R9+UR8] ;  /* 0x0000000809057984 */ /* 0x000ea20008000800 */
[----:B----4-:R-:W-:-:S05]  /*0f80*/  IADD3 R6, P1, PT, R9, UR26, RZ ;  /* 0x0000001a09067c10 */ /* 0x010fca000ff3e0ff */
[----:B------:R-:W-:-:S05]  /*0f90*/  IMAD.X R7, RZ, RZ, UR27, P1 ;  /* 0x0000001bff077e24 */ /* 0x000fca00088e06ff */
[----:B--2---:R2:W4:Y:S01]  /*0fa0*/  ATOMG.E.EXCH.STRONG.GPU PT, RZ, [R6], R5 ;  /* 0x0000000506ff73a8 */ /* 0x00452200041ee100 */
[----:B------:R-:W-:-:S04]  /*0fb0*/  DEPBAR {5,4,3,2,1,0} ;  /* 0x0000003f0000791a */ /* 0x000fc80000000000 */
[----:B------:R-:W5:Y:S02]  /*0fc0*/  CCTL.E.C.LDCU.IV.DEEP [UR26] ;  /* 0x000000001a007540 */ /* 0x000f640009c08000 */
[----:B-----5:R2:W-:Y:S01]  /*0fd0*/  UTMACCTL.IV [UR26] ;  /* 0x000000001a0079b9 */ /* 0x0205e20008000000 */
[----:B------:R-:W-:Y:S01]  /*0fe0*/  NOP ;  /* 0x0000000000007918 */ /* 0x000fe20000000000 */
.L_x_35:
[----:B------:R-:W-:Y:S05]  /*0ff0*/  @P0 BRA `(.L_x_36) ;  /* 0x00000000000c0947 */ /* 0x000fea0003800000 */
[----:B------:R0:W-:Y:S01]  /*1000*/  UTMACMDFLUSH ;  /* 0x00000000000079b7 */ /* 0x0001e20000000000 */
[----:B------:R-:W-:Y:S05]  /*1010*/  @P0 BRA `(.L_x_36) ;  /* 0x0000000000040947 */ /* 0x000fea0003800000 */
[----:B------:R-:W-:-:S04]  /*1020*/  DEPBAR.LE SB0, 0x0 ;  /* 0x000080000000791a */ /* 0x000fc80000000000 */
.L_x_36:
[----:B------:R-:W-:Y:S05]  /*1030*/  WARPSYNC.ALL ;  /* 0x0000000000007948 */ /* 0x000fea0003800000 */
[----:B------:R-:W-:Y:S01]  /*1040*/  NOP ;  /* 0x0000000000007918 */ /* 0x000fe20000000000 */
[----:B----4-:R-:W-:Y:S06]  /*1050*/  BAR.SYNC.DEFER_BLOCKING 0x0 ;  /* 0x0000000000007b1d */ /* 0x010fec0000010000 */
[----:B------:R-:W-:Y:S02]  /*1060*/  BSSY.RECONVERGENT B2, `(.L_x_37) ;  /* 0x000000b000027945 */ /* 0x000fe40003800200 */
[----:B------:R-:W-:Y:S06]  /*1070*/  BAR.SYNC.DEFER_BLOCKING 0x0 ;  /* 0x0000000000007b1d */ /* 0x000fec0000010000 */
[----:B------:R4:W-:Y:S01]  /*1080*/  @!P0 STS [R3], RZ ;  /* 0x000000ff03008388 */ /* 0x0009e20000000800 */
[----:B------:R-:W-:Y:S01]  /*1090*/  NOP ;  /* 0x0000000000007918 */ /* 0x000fe20000000000 */
[----:B------:R-:W-:Y:S05]  /*10a0*/  @P3 BRA `(.L_x_38) ;  /* 0x0000000000183947 */ /* 0x000fea0003800000 */
[----:B---34-:R-:W3:Y:S01]  /*10b0*/  LDS R3, [UR8+0x8] ;  /* 0x00000808ff037984 */ /* 0x018ee20008000800 */
[----:B------:R-:W4:Y:S01]  /*10c0*/  LDC.64 R10, c[0x0][0x390] ;  /* 0x0000e400ff0a7b82 */ /* 0x000f220000000a00 */
[----:B--2---:R-:W-:Y:S02]  /*10d0*/  IMAD.MOV.U32 R6, RZ, RZ, 0x70 ;  /* 0x00000070ff067424 */ /* 0x004fe400078e00ff */
[----:B----4-:R2:W-:Y:S03]  /*10e0*/  STS.64 [UR8], R10 ;  /* 0x0000000aff007988 */ /* 0x0105e60008000a08 */
[----:B---3--:R-:W-:-:S05]  /*10f0*/  LOP3.LUT R3, R3, 0x10, R6, 0xd8, !PT ;  /* 0x0000001003037812 */ /* 0x008fca00078ed806 */
[----:B------:R2:W-:Y:S02]  /*1100*/  STS [UR8+0x8], R3 ;  /* 0x00000803ff007988 */ /* 0x0005e40008000808 */
.L_x_38:
[----:B--2---:R-:W-:Y:S05]  /*1110*/  BSYNC.RECONVERGENT B2 ;  /* 0x0000000000027941 */ /* 0x004fea0003800200 */
.L_x_37:
[----:B------:R-:W-:Y:S04]  /*1120*/  BSSY.RECONVERGENT B3, `(.L_x_39) ;  /* 0x0000033000037945 */ /* 0x000fe80003800200 */
[----:B------:R-:W-:Y:S04]  /*1130*/  BSSY.RELIABLE B2, `(.L_x_40) ;  /* 0x000002e000027945 */ /* 0x000fe80003800100 */
[----:B------:R-:W-:Y:S05]  /*1140*/  @P3 BRA `(.L_x_41) ;  /* 0x0000000000243947 */ /* 0x000fea0003800000 */
[----:B---34-:R-:W2:Y:S01]  /*1150*/  LDS R3, [UR8+0x34] ;  /* 0x00003408ff037984 */ /* 0x018ea20008000800 */
[----:B------:R-:W-:-:S05]  /*1160*/  IMAD.MOV.U32 R6, RZ, RZ, 0x3f000000 ;  /* 0x3f000000ff067424 */ /* 0x000fca00078e00ff */
[----:B--2---:R-:W-:-:S05]  /*1170*/  LOP3.LUT R3, R3, 0xff000000, R6, 0xb8, !PT ;  /* 0xff00000003037812 */ /* 0x004fca00078eb806 */
[----:B------:R2:W-:Y:S01]  /*1180*/  STS [UR8+0x34], R3 ;  /* 0x00003403ff007988 */ /* 0x0005e20008000808 */
[----:B------:R-:W-:Y:S05]  /*1190*/  @P3 BRA `(.L_x_42) ;  /* 0x0000000000183947 */ /* 0x000fea0003800000 */
[----:B--2---:R-:W2:Y:S01]  /*11a0*/  LDS R3, [UR8+0x38] ;  /* 0x00003808ff037984 */ /* 0x004ea20008000800 */
[----:B------:R-:W-:-:S05]  /*11b0*/  IMAD.MOV.U32 R6, RZ, RZ, 0x3f ;  /* 0x0000003fff067424 */ /* 0x000fca00078e00ff */
[----:B--2---:R-:W-:-:S05]  /*11c0*/  LOP3.LUT R3, R3, 0xff, R6, 0xb8, !PT ;  /* 0x000000ff03037812 */ /* 0x004fca00078eb806 */
[----:B------:R2:W-:Y:S02]  /*11d0*/  STS [UR8+0x38], R3 ;  /* 0x00003803ff007988 */ /* 0x0005e40008000808 */
.L_x_41:
[----:B------:R-:W-:Y:S05]  /*11e0*/  @P3 BRA `(.L_x_43) ;  /* 0x00000000000c3947 */ /* 0x000fea0003800000 */
[----:B------:R2:W-:Y:S02]  /*11f0*/  STS [UR8+0x20], R4 ;  /* 0x00002004ff007988 */ /* 0x0005e40008000808 */
.L_x_42:
[----:B------:R-:W-:Y:S05]  /*1200*/  @P3 BRA `(.L_x_44) ;  /* 0x0000000000243947 */ /* 0x000fea0003800000 */
[----:B------:R2:W-:Y:S02]  /*1210*/  STS [UR8+0x24], R2 ;  /* 0x00002402ff007988 */ /* 0x0005e40008000808 */
.L_x_43:
[----:B------:R-:W-:Y:S05]  /*1220*/  @P3 BRA `(.L_x_45) ;  /* 0x00000000002c3947 */ /* 0x000fea0003800000 */
[----:B--2---:R-:W2:Y:S01]  /*1230*/  LDS R2, [UR8+0x1c] ;  /* 0x00001c08ff027984 */ /* 0x004ea20008000800 */
[----:B------:R-:W3:Y:S02]  /*1240*/  LDC.64 R6, c[0x0][0x3b8] ;  /* 0x0000ee00ff067b82 */ /* 0x000ee40000000a00 */
[--C-:B---3-5:R-:W-:Y:S02]  /*1250*/  SHF.R.U32.HI R5, RZ, 0x4, R7.reuse ;  /* 0x00000004ff057819 */ /* 0x128fe40000011607 */
[----:B----4-:R-:W-:-:S05]  /*1260*/  SHF.R.U64 R3, R6, 0x4, R7 ;  /* 0x0000000406037819 */ /* 0x010fca0000001207 */
[----:B------:R3:W-:Y:S01]  /*1270*/  STS [UR8+0xc], R3 ;  /* 0x00000c03ff007988 */ /* 0x0007e20008000808 */
[----:B--2---:R-:W-:-:S05]  /*1280*/  LOP3.LUT R2, R2, 0xf, R5, 0xb8, !PT ;  /* 0x0000000f02027812 */ /* 0x004fca00078eb805 */
[----:B------:R3:W-:Y:S02]  /*1290*/  STS [UR8+0x1c], R2 ;  /* 0x00001c02ff007988 */ /* 0x0007e40008000808 */
.L_x_44:
[----:B------:R-:W-:Y:S05]  /*12a0*/  @P3 BRA `(.L_x_46) ;  /* 0x00000000001c3947 */ /* 0x000fea0003800000 */
[----:B---3--:R-:W3:Y:S02]  /*12b0*/  LDS R2, [UR8+0x34] ;  /* 0x00003408ff027984 */ /* 0x008ee40008000800 */
[----:B---3--:R-:W-:-:S05]  /*12c0*/  LOP3.LUT R2, R2, 0x7, RZ, 0xb8, !PT ;  /* 0x0000000702027812 */ /* 0x008fca00078eb8ff */
[----:B------:R3:W-:Y:S02]  /*12d0*/  STS [UR8+0x34], R2 ;  /* 0x00003402ff007988 */ /* 0x0007e40008000808 */
.L_x_45:
[----:B------:R-:W-:Y:S05]  /*12e0*/  @P3 BRA `(.L_x_47) ;  /* 0x00000000001c3947 */ /* 0x000fea0003800000 */
[----:B--23--:R-:W2:Y:S02]  /*12f0*/  LDS R2, [UR8+0x34] ;  /* 0x00003408ff027984 */ /* 0x00cea40008000800 */
[----:B--2---:R-:W-:-:S05]  /*1300*/  LOP3.LUT R2, R2, 0x38, RZ, 0xb8, !PT ;  /* 0x0000003802027812 */ /* 0x004fca00078eb8ff */
[----:B------:R2:W-:Y:S02]  /*1310*/  STS [UR8+0x34], R2 ;  /* 0x00003402ff007988 */ /* 0x0005e40008000808 */
.L_x_46:
[----:B------:R-:W-:Y:S05]  /*1320*/  @P3 BRA `(.L_x_48) ;  /* 0x00000000001c3947 */ /* 0x000fea0003800000 */
[----:B--23--:R-:W2:Y:S02]  /*1330*/  LDS R2, [UR8+0x8] ;  /* 0x00000808ff027984 */ /* 0x00cea40008000800 */
[----:B--2---:R-:W-:-:S05]  /*1340*/  LOP3.LUT R2, R2, 0x780, RZ, 0xb8, !PT ;  /* 0x0000078002027812 */ /* 0x004fca00078eb8ff */
[----:B------:R2:W-:Y:S02]  /*1350*/  STS [UR8+0x8], R2 ;  /* 0x00000802ff007988 */ /* 0x0005e40008000808 */
.L_x_47:
[----:B------:R-:W-:Y:S05]  /*1360*/  @P3 BRA `(.L_x_49) ;  /* 0x0000000000283947 */ /* 0x000fea0003800000 */
[----:B--23--:R-:W2:Y:S02]  /*1370*/  LDS R2, [UR8+0x8] ;  /* 0x00000808ff027984 */ /* 0x00cea40008000800 */
[----:B--2---:R-:W-:-:S05]  /*1380*/  LOP3.LUT R2, R2, 0x1800, RZ, 0xb8, !PT ;  /* 0x0000180002027812 */ /* 0x004fca00078eb8ff */
[----:B------:R2:W-:Y:S02]  /*1390*/  STS [UR8+0x8], R2 ;  /* 0x00000802ff007988 */ /* 0x0005e40008000808 */
.L_x_48:
[----:B------:R-:W-:Y:S05]  /*13a0*/  @P3 BREAK.RELIABLE B2 ;  /* 0x0000000000023942 */ /* 0x000fea0003800100 */
[----:B------:R-:W-:Y:S05]  /*13b0*/  @P3 BRA `(.L_x_50) ;  /* 0x0000000000243947 */ /* 0x000fea0003800000 */
[----:B--23--:R-:W2:Y:S01]  /*13c0*/  LDS R2, [UR8+0x8] ;  /* 0x00000808ff027984 */ /* 0x00cea20008000800 */
[----:B----4-:R-:W-:-:S05]  /*13d0*/  IMAD.MOV.U32 R3, RZ, RZ, 0x6000 ;  /* 0x00006000ff037424 */ /* 0x010fca00078e00ff */
[----:B--2---:R-:W-:-:S04]  /*13e0*/  LOP3.LUT R2, R2, 0x4000, R3, 0xd8, !PT ;  /* 0x0000400002027812 */ /* 0x004fc800078ed803 */
[----:B------:R-:W-:-:S05]  /*13f0*/  LOP3.LUT R2, R2, 0x400000, RZ, 0xb8, !PT ;  /* 0x0040000002027812 */ /* 0x000fca00078eb8ff */
[----:B------:R2:W-:Y:S02]  /*1400*/  STS [UR8+0x8], R2 ;  /* 0x00000802ff007988 */ /* 0x0005e40008000808 */
.L_x_49:
[----:B------:R-:W-:Y:S05]  /*1410*/  BSYNC.RELIABLE B2 ;  /* 0x0000000000027941 */ /* 0x000fea0003800100 */
.L_x_40:
[----:B--23--:R-:W2:Y:S02]  /*1420*/  @!P3 LDS R2, [UR8+0x8] ;  /* 0x00000808ff02b984 */ /* 0x00cea40008000800 */
[----:B--2---:R-:W-:-:S05]  /*1430*/  @!P3 LOP3.LUT R2, R2, 0x8000, RZ, 0xb8, !PT ;  /* 0x000080000202b812 */ /* 0x004fca00078eb8ff */
[----:B------:R2:W-:Y:S02]  /*1440*/  @!P3 STS [UR8+0x8], R2 ;  /* 0x00000802ff00b988 */ /* 0x0005e40008000808 */
.L_x_50:
[----:B------:R-:W-:Y:S05]  /*1450*/  BSYNC.RECONVERGENT B3 ;  /* 0x0000000000037941 */ /* 0x000fea0003800200 */
.L_x_39:
[----:B------:R-:W-:Y:S05]  /*1460*/  WARPSYNC.ALL ;  /* 0x0000000000007948 */ /* 0x000fea0003800000 */
[----:B------:R-:W-:Y:S01]  /*1470*/  NOP ;  /* 0x0000000000007918 */ /* 0x000fe20000000000 */
[----:B------:R-:W-:-:S04]  /*1480*/  UIADD3 UR4, UPT, UPT, UR4, 0x100, URZ ;  /* 0x0000010004047890 */ /* 0x000fc8000fffe0ff */
[----:B------:R-:W-:-:S04]  /*1490*/  UIADD3 UR20, UP0, UPT, UR4, UR20, URZ ;  /* 0x0000001404147290 */ /* 0x000fc8000ff1e0ff */
[----:B------:R-:W-:Y:S01]  /*14a0*/  ULEA.HI.X.SX32 UR21, UR4, UR21, 0x1, UP0 ;  /* 0x0000001504157291 */ /* 0x000fe200080f0eff */
[----:B------:R-:W-:Y:S11]  /*14b0*/  @P0 BRA `(.L_x_51) ;  /* 0x0000000000300947 */ /* 0x000ff60003800000 */
[----:B--23--:R-:W2:Y:S01]  /*14c0*/  S2R R2, SR_LANEID ;  /* 0x0000000000027919 */ /* 0x00cea20000000000 */
[----:B------:R-:W-:Y:S05]  /*14d0*/  WARPSYNC.ALL ;  /* 0x0000000000007948 */ /* 0x000fea0003800000 */
[----:B------:R-:W-:Y:S01]  /*14e0*/  NOP ;  /* 0x0000000000007918 */ /* 0x000fe20000000000 */
[----:B--2---:R-:W-:-:S05]  /*14f0*/  IMAD.SHL.U32 R4, R2, 0x4, RZ ;  /* 0x0000000402047824 */ /* 0x004fca00078e00ff */
[----:B-----5:R-:W2:Y:S01]  /*1500*/  LDS R5, [R4+UR8] ;  /* 0x0000000804057984 */ /* 0x020ea20008000800 */
[----:B------:R-:W-:-:S05]  /*1510*/  IADD3 R2, P1, PT, R4, UR20, RZ ;  /* 0x0000001404027c10 */ /* 0x000fca000ff3e0ff */
[----:B----4-:R-:W-:-:S05]  /*1520*/  IMAD.X R3, RZ, RZ, UR21, P1 ;  /* 0x00000015ff037e24 */ /* 0x010fca00088e06ff */
[----:B--2---:R2:W3:Y:S01]  /*1530*/  ATOMG.E.EXCH.STRONG.GPU PT, RZ, [R2], R5 ;  /* 0x0000000502ff73a8 */ /* 0x0044e200041ee100 */
[----:B------:R-:W-:-:S04]  /*1540*/  DEPBAR {5,4,3,2,1,0} ;  /* 0x0000003f0000791a */ /* 0x000fc80000000000 */
[----:B------:R-:W4:Y:S02]  /*1550*/  CCTL.E.C.LDCU.IV.DEEP [UR20] ;  /* 0x0000000014007540 */ /* 0x000f240009c08000 */
[----:B----4-:R2:W-:Y:S01]  /*1560*/  UTMACCTL.IV [UR20] ;  /* 0x00000000140079b9 */ /* 0x0105e20008000000 */
[----:B------:R-:W-:Y:S01]  /*1570*/  NOP ;  /* 0x0000000000007918 */ /* 0x000fe20000000000 */
.L_x_51:
[----:B------:R-:W-:Y:S05]  /*1580*/  @P0 BRA `(.L_x_52) ;  /* 0x00000000000c0947 */ /* 0x000fea0003800000 */
[----:B------:R0:W-:Y:S01]  /*1590*/  UTMACMDFLUSH ;  /* 0x00000000000079b7 */ /* 0x0001e20000000000 */
[----:B------:R-:W-:Y:S05]  /*15a0*/  @P0 BRA `(.L_x_52) ;  /* 0x0000000000040947 */ /* 0x000fea0003800000 */
[----:B------:R-:W-:-:S04]  /*15b0*/  DEPBAR.LE SB0, 0x0 ;  /* 0x000080000000791a */ /* 0x000fc80000000000 */
.L_x_52:
[----:B------:R-:W-:Y:S05]  /*15c0*/  WARPSYNC.ALL ;  /* 0x0000000000007948 */ /* 0x000fea0003800000 */
[----:B------:R-:W-:Y:S01]  /*15d0*/  NOP ;  /* 0x0000000000007918 */ /* 0x000fe20000000000 */
[----:B---3--:R-:W-:Y:S01]  /*15e0*/  BAR.SYNC.DEFER_BLOCKING 0x0 ;  /* 0x0000000000007b1d */ /* 0x008fe20000010000 */
[----:B--2---:R-:W-:Y:S01]  /*15f0*/  SHF.R.U32.HI R2, RZ, 0x5, R0 ;  /* 0x00000005ff027819 */ /* 0x004fe20000011600 */
[----:B------:R-:W-:-:S03]  /*1600*/  UIADD3 UR15, UPT, UPT, UR8, 0x8020, URZ ;  /* 0x00008020080f7890 */ /* 0x000fc6000fffe0ff */
[----:B------:R-:W-:Y:S01]  /*1610*/  R2UR UR22, R2 ;  /* 0x00000000021672ca */ /* 0x000fe200000e0000 */
[----:B------:R-:W-:Y:S01]  /*1620*/  VOTEU.ALL UP0, P3 ;  /* 0x0000000000ff7886 */ /* 0x000fe20001800000 */
[----:B------:R-:W-:Y:S01]  /*1630*/  UMOV UR4, 0x1 ;  /* 0x0000000100047882 */ /* 0x000fe20000000000 */
[----:B------:R-:W-:Y:S01]  /*1640*/  VOTEU.ALL UP1, P3 ;  /* 0x0000000000ff7886 */ /* 0x000fe20001820000 */
[----:B------:R-:W-:Y:S02]  /*1650*/  BSSY.RECONVERGENT B3, `(.L_x_53) ;  /* 0x0000018000037945 */ /* 0x000fe40003800200 */
[----:B------:R-:W-:-:S04]  /*1660*/  @!UP0 UIADD3 UR10, UPT, UPT, -UR4, 0x100000, URZ ;  /* 0x00100000040a8890 */ /* 0x000fc8000fffe1ff */
[----:B------:R-:W-:Y:S02]  /*1670*/  @!UP0 USHF.L.U32 UR11, UR10, 0xb, URZ ;  /* 0x0000000b0a0b8899 */ /* 0x000fe400080006ff */
[----:B------:R-:W-:Y:S02]  /*1680*/  @!UP0 USHF.L.U32 UR10, UR10, 0x1, URZ ;  /* 0x000000010a0a8899 */ /* 0x000fe400080006ff */
[----:B------:R-:W-:-:S04]  /*1690*/  @!UP0 UIADD3 UR4, UPT, UPT, -UR4, 0x100000, URZ ;  /* 0x0010000004048890 */ /* 0x000fc8000fffe1ff */
[----:B------:R-:W-:Y:S02]  /*16a0*/  @!UP0 USHF.L.U32 UR5, UR4, 0xb, URZ ;  /* 0x0000000b04058899 */ /* 0x000fe400080006ff */
[----:B------:R-:W-:Y:S01]  /*16b0*/  @!UP0 USHF.L.U32 UR4, UR4, 0x1, URZ ;  /* 0x0000000104048899 */ /* 0x000fe200080006ff */
[----:B------:R-:W-:Y:S01]  /*16c0*/  VOTEU.ALL UP0, P3 ;  /* 0x0000000000ff7886 */ /* 0x000fe20001800000 */
[----:B------:R-:W2:Y:S04]  /*16d0*/  FENCE.VIEW.ASYNC.S ;  /* 0x00000000000073c6 */ /* 0x000ea80000000000 */
[----:B--2---:R2:W3:Y:S06]  /*16e0*/  @!UP0 SYNCS.EXCH.64 URZ, [UR8+0x8000], UR10 ;  /* 0x0080000a08ff85b2 */ /* 0x0044ec0008000100 */
[----:B------:R2:W3:Y:S02]  /*16f0*/  @!UP1 SYNCS.EXCH.64 URZ, [UR8+0x8020], UR4 ;  /* 0x0080200408ff95b2 */ /* 0x0004e40008000100 */
[----:B---3--:R-:W-:Y:S06]  /*1700*/  BAR.SYNC.DEFER_BLOCKING 0x0 ;  /* 0x0000000000007b1d */ /* 0x008fec0000010000 */
[----:B------:R-:W-:Y:S05]  /*1710*/  @P3 BRA `(.L_x_54) ;  /* 0x00000000002c3947 */ /* 0x000fea0003800000 */
[----:B--2---:R-:W-:Y:S02]  /*1720*/  UMOV UR4, 0x1 ;  /* 0x0000000100047882 */ /* 0x004fe40000000000 */
[----:B------:R-:W-:-:S04]  /*1730*/  UIADD3 UR10, UPT, UPT, -UR4, 0x100000, URZ ;  /* 0x00100000040a7890 */ /* 0x000fc8000fffe1ff */
[----:B------:R-:W-:Y:S02]  /*1740*/  USHF.L.U32 UR11, UR10, 0xb, URZ ;  /* 0x0000000b0a0b7899 */ /* 0x000fe400080006ff */
[----:B------:R-:W-:Y:S02]  /*1750*/  USHF.L.U32 UR10, UR10, 0x1, URZ ;  /* 0x000000010a0a7899 */ /* 0x000fe400080006ff */
[----:B------:R-:W-:-:S04]  /*1760*/  UIADD3 UR4, UPT, UPT, -UR4, 0x100000, URZ ;  /* 0x0010000004047890 */ /* 0x000fc8000fffe1ff */
[----:B------:R-:W-:Y:S02]  /*1770*/  USHF.L.U32 UR5, UR4, 0xb, URZ ;  /* 0x0000000b04057899 */ /* 0x000fe400080006ff */
[----:B------:R-:W-:Y:S01]  /*1780*/  USHF.L.U32 UR4, UR4, 0x1, URZ ;  /* 0x0000000104047899 */ /* 0x000fe200080006ff */
[----:B------:R-:W2:Y:S03]  /*1790*/  FENCE.VIEW.ASYNC.S ;  /* 0x00000000000073c6 */ /* 0x000ea60000000000 */
[----:B--2---:R3:W2:Y:S08]  /*17a0*/  SYNCS.EXCH.64 URZ, [UR8+0x8008], UR10 ;  /* 0x0080080a08ff75b2 */ /* 0x0046b00008000100 */
[----:B------:R3:W4:Y:S02]  /*17b0*/  SYNCS.EXCH.64 URZ, [UR8+0x8028], UR4 ;  /* 0x0080280408ff75b2 */ /* 0x0007240008000100 */
[----:B---3--:R-:W-:Y:S01]  /*17c0*/  NOP ;  /* 0x0000000000007918 */ /* 0x008fe20000000000 */
.L_x_54:
[----:B--2---:R-:W-:Y:S05]  /*17d0*/  BSYNC.RECONVERGENT B3 ;  /* 0x0000000000037941 */ /* 0x004fea0003800200 */
.L_x_53:
[----:B----4-:R-:W-:Y:S06]  /*17e0*/  BAR.SYNC.DEFER_BLOCKING 0x0 ;  /* 0x0000000000007b1d */ /* 0x010fec0000010000 */
[----:B------:R-:W-:Y:S04]  /*17f0*/  BSSY.RECONVERGENT B3, `(.L_x_55) ;  /* 0x000000d000037945 */ /* 0x000fe80003800200 */
[----:B------:R-:W-:Y:S05]  /*1800*/  @P3 BRA `(.L_x_56) ;  /* 0x00000000002c3947 */ /* 0x000fea0003800000 */
[----:B------:R-:W-:Y:S02]  /*1810*/  UMOV UR4, 0x1 ;  /* 0x0000000100047882 */ /* 0x000fe40000000000 */
[----:B------:R-:W-:-:S04]  /*1820*/  UIADD3 UR10, UPT, UPT, -UR4, 0x100000, URZ ;  /* 0x00100000040a7890 */ /* 0x000fc8000fffe1ff */
[----:B------:R-:W-:Y:S02]  /*1830*/  USHF.L.U32 UR11, UR10, 0xb, URZ ;  /* 0x0000000b0a0b7899 */ /* 0x000fe400080006ff */
[----:B------:R-:W-:Y:S02]  /*1840*/  USHF.L.U32 UR10, UR10, 0x1, URZ ;  /* 0x000000010a0a7899 */ /* 0x000fe400080006ff */
[----:B------:R-:W-:-:S04]  /*1850*/  UIADD3 UR4, UPT, UPT, -UR4, 0x100000, URZ ;  /* 0x0010000004047890 */ /* 0x000fc8000fffe1ff */
[----:B------:R-:W-:Y:S02]  /*1860*/  USHF.L.U32 UR5, UR4, 0xb, URZ ;  /* 0x0000000b04057899 */ /* 0x000fe400080006ff */
[----:B------:R-:W-:Y:S01]  /*1870*/  USHF.L.U32 UR4, UR4, 0x1, URZ ;  /* 0x0000000104047899 */ /* 0x000fe200080006ff */
[----:B------:R-:W2:Y:S03]  /*1880*/  FENCE.VIEW.ASYNC.S ;  /* 0x00000000000073c6 */ /* 0x000ea60000000000 */
[----:B--2---:R2:W3:Y:S08]  /*1890*/  SYNCS.EXCH.64 URZ, [UR8+0x8010], UR10 ;  /* 0x0080100a08ff75b2 */ /* 0x0044f00008000100 */
[----:B------:R2:W4:Y:S01]  /*18a0*/  SYNCS.EXCH.64 URZ, [UR8+0x8030], UR4 ;  /* 0x0080300408ff75b2 */ /* 0x0005220008000100 */
[----:B------:R-:W-:Y:S01]  /*18b0*/  NOP ;  /* 0x0000000000007918 */ /* 0x000fe20000000000 */
.L_x_56:
[----:B--2---:R-:W-:Y:S05]  /*18c0*/  BSYNC.RECONVERGENT B3 ;  /* 0x0000000000037941 */ /* 0x004fea0003800200 */
.L_x_55:
[----:B---34-:R-:W-:Y:S01]  /*18d0*/  BAR.SYNC.DEFER_BLOCKING 0x0 ;  /* 0x0000000000007b1d */ /* 0x018fe20000010000 */
[----:B------:R-:W-:Y:S01]  /*18e0*/  USHF.L.U32 UR19, UR7, 0x6, URZ ;  /* 0x0000000607137899 */ /* 0x000fe200080006ff */
[----:B------:R-:W-:Y:S01]  /*18f0*/  ISETP.GE.AND P0, PT, R8, 0x1, PT ;  /* 0x000000010800780c */ /* 0x000fe20003f06270 */
[----:B------:R-:W-:-:S03]  /*1900*/  USHF.L.U32 UR14, UR9, 0x6, URZ ;  /* 0x00000006090e7899 */ /* 0x000fc600080006ff */
        /* <DEDUP_REMOVED lines=13> */
.L_x_58:
[----:B--2---:R-:W-:Y:S05]  /*19e0*/  BSYNC.RECONVERGENT B3 ;  /* 0x0000000000037941 */ /* 0x004fea0003800200 */
.L_x_57:
[----:B------:R-:W-:Y:S05]  /*19f0*/  @!P0 BRA `(.L_x_59) ;  /* 0x00000008001c8947 */ /* 0x000fea0003800000 */
[----:B---34-:R-:W-:Y:S01]  /*1a00*/  BAR.SYNC.DEFER_BLOCKING 0x0 ;  /* 0x0000000000007b1d */ /* 0x018fe20000010000 */
[----:B------:R-:W-:Y:S01]  /*1a10*/  @!P3 IMAD.MOV.U32 R2, RZ, RZ, 0x2000 ;  /* 0x00002000ff02b424 */ /* 0x000fe200078e00ff */
[----:B------:R-:W-:Y:S02]  /*1a20*/  ELECT P1, URZ, PT ;  /* 0x0000000000ff782f */ /* 0x000fe40003820000 */
[----:B------:R-:W-:Y:S02]  /*1a30*/  ELECT P0, URZ, PT ;  /* 0x0000000000ff782f */ /* 0x000fe40003800000 */
[C---:B------:R-:W-:Y:S01]  /*1a40*/  ISETP.LT.U32.AND P1, PT, R36.reuse, 0x20, P1 ;  /* 0x000000202400780c */ /* 0x040fe20000f21070 */
[----:B------:R-:W-:Y:S01]  /*1a50*/  UMOV UR11, UR19 ;  /* 0x00000013000b7c82 */ /* 0x000fe20008000000 */
[----:B------:R-:W-:Y:S01]  /*1a60*/  ISETP.LT.U32.AND P0, PT, R36, 0x20, P0 ;  /* 0x000000202400780c */ /* 0x000fe20000701070 */
[----:B------:R-:W-:Y:S01]  /*1a70*/  UIADD3 UR4, UPT, UPT, UR8, 0x4000, URZ ;  /* 0x0000400008047890 */ /* 0x000fe2000fffe0ff */
[----:B------:R-:W-:-:S09]  /*1a80*/  UMOV UR6, UR14 ;  /* 0x0000000e00067c82 */ /* 0x000fd20008000000 */
[----:B------:R-:W-:Y:S01]  /*1a90*/  VOTEU.ANY UP0, P1 ;  /* 0x0000000000ff7886 */ /* 0x000fe20000800100 */
[----:B------:R-:W-:Y:S01]  /*1aa0*/  VOTEU.ANY UP2, P1 ;  /* 0x0000000000ff7886 */ /* 0x000fe20000840100 */
[----:B------:R-:W-:Y:S01]  /*1ab0*/  VOTEU.ANY UP1, P0 ;  /* 0x0000000000ff7886 */ /* 0x000fe20000020100 */
[----:B------:R-:W-:Y:S01]  /*1ac0*/  VOTEU.ANY UP3, P0 ;  /* 0x0000000000ff7886 */ /* 0x000fe20000060100 */
[----:B------:R2:W-:Y:S01]  /*1ad0*/  @!P3 SYNCS.ARRIVE.TRANS64 RZ, [UR8+0x8000], R2 ;  /* 0x00800002ffffb9a7 */ /* 0x0005e20008000008 */
[----:B------:R3:W-:Y:S06]  /*1ae0*/  MEMBAR.ALL.CTA ;  /* 0x0000000000007992 */ /* 0x0007ec0000008000 */
[----:B---3--:R-:W3:Y:S01]  /*1af0*/  FENCE.VIEW.ASYNC.S ;  /* 0x00000000000073c6 */ /* 0x008ee20000000000 */
[----:B------:R-:W-:Y:S01]  /*1b00*/  @UP0 UIADD3 UR9, UPT, UPT, UR8, 0x8000, URZ ;  /* 0x0000800008090890 */ /* 0x000fe2000fffe0ff */
[----:B------:R-:W-:Y:S01]  /*1b10*/  @UP0 UMOV UR10, URZ ;  /* 0x000000ff000a0c82 */ /* 0x000fe20008000000 */
[----:B------:R-:W-:Y:S01]  /*1b20*/  @UP1 UIADD3 UR5, UPT, UPT, UR8, 0x8000, URZ ;  /* 0x0000800008051890 */ /* 0x000fe2000fffe0ff */
[----:B------:R-:W-:Y:S01]  /*1b30*/  @UP1 UMOV UR7, URZ ;  /* 0x000000ff00071c82 */ /* 0x000fe20008000000 */
[----:B------:R-:W-:Y:S01]  /*1b40*/  UISETP.NE.U32.AND UP0, UPT, UR22, URZ, UPT ;  /* 0x000000ff1600728c */ /* 0x000fe2000bf05070 */
[----:B---3--:R-:W-:Y:S06]  /*1b50*/  BAR.SYNC.DEFER_BLOCKING 0x0 ;  /* 0x0000000000007b1d */ /* 0x008fec0000010000 */
[----:B------:R2:W-:Y:S02]  /*1b60*/  @UP2 UTMALDG.2D [UR8], [UR24] ;  /* 0x00000008180025b4 */ /* 0x0005e40008008000 */
[----:B------:R-:W-:Y:S06]  /*1b70*/  BAR.SYNC.DEFER_BLOCKING 0x0 ;  /* 0x0000000000007b1d */ /* 0x000fec0000010000 */
[----:B------:R2:W-:Y:S02]  /*1b80*/  @UP3 UTMALDG.2D [UR4], [UR26] ;  /* 0x000000041a0035b4 */ /* 0x0005e40008008000 */
[----:B------:R-:W-:Y:S06]  /*1b90*/  BAR.SYNC.DEFER_BLOCKING 0x0 ;  /* 0x0000000000007b1d */ /* 0x000fec0000010000 */
[----:B------:R-:W3:Y:S02]  /*1ba0*/  SYNCS.PHASECHK.TRANS64.TRYWAIT P0, [UR8+0x8000], RZ ;  /* 0x008000ffff0075a7 */ /* 0x000ee40008001108 */
[----:B--23--:R-:W-:Y:S05]  /*1bb0*/  @!P0 BRA `(.L_x_60) ;  /* 0x0000000c00748947 */ /* 0x00cfea0003800000 */
.L_x_78:
[----:B------:R-:W-:Y:S05]  /*1bc0*/  BRA.U UP0, `(.L_x_61) ;  /* 0x0000000100547547 */ /* 0x000fea000b800000 */
[----:B------:R-:W-:Y:S02]  /*1bd0*/  USHF.R.U32.HI UR5, URZ, 0x4, UR8 ;  /* 0x00000004ff057899 */ /* 0x000fe40008011608 */
[----:B------:R-:W-:Y:S02]  /*1be0*/  USHF.R.U32.HI UR6, URZ, 0x4, UR4 ;  /* 0x00000004ff067899 */ /* 0x000fe40008011604 */
[----:B------:R-:W-:Y:S02]  /*1bf0*/  USGXT.U32 UR4, UR5, 0xe ;  /* 0x0000000e0504789a */ /* 0x000fe40008000000 */
[----:B------:R-:W-:Y:S01]  /*1c00*/  USGXT.U32 UR6, UR6, 0xe ;  /* 0x0000000e0606789a */ /* 0x000fe20008000000 */
[----:B------:R-:W-:Y:S01]  /*1c10*/  UMOV UR10, 0xfffffffe ;  /* 0xfffffffe000a7882 */ /* 0x000fe20000000000 */
[----:B------:R-:W-:Y:S01]  /*1c20*/  UMOV UR11, 0x7fffbfdf ;  /* 0x7fffbfdf000b7882 */ /* 0x000fe20000000000 */
[----:B------:R-:W-:Y:S01]  /*1c30*/  UMOV UR12, 0xffffff80 ;  /* 0xffffff80000c7882 */ /* 0x000fe20000000000 */
[----:B------:R-:W-:Y:S01]  /*1c40*/  UMOV UR13, 0x7fffbfdf ;  /* 0x7fffbfdf000d7882 */ /* 0x000fe20000000000 */
[----:B------:R-:W-:Y:S01]  /*1c50*/  UMOV UR5, URZ ;  /* 0x000000ff00057c82 */ /* 0x000fe20008000000 */
[----:B------:R-:W-:Y:S01]  /*1c60*/  UMOV UR7, URZ ;  /* 0x000000ff00077c82 */ /* 0x000fe20008000000 */
[----:B------:R-:W-:-:S02]  /*1c70*/  UIADD3.64 UR10, UPT, UPT, UR4, -UR10, URZ ;  /* 0x8000000a040a7297 */ /* 0x000fc4000fffe0ff */
[----:B------:R-:W-:Y:S01]  /*1c80*/  UIADD3.64 UR12, UPT, UPT, UR6, -UR12, URZ ;  /* 0x8000000c060c7297 */ /* 0x000fe2000fffe0ff */
[----:B------:R-:W-:Y:S01]  /*1c90*/  UMOV UR16, 0x0 ;  /* 0x0000000000107882 */ /* 0x000fe20000000000 */
[----:B------:R-:W-:Y:S01]  /*1ca0*/  UMOV UR17, 0x4110010 ;  /* 0x0411001000117882 */ /* 0x000fe20000000000 */
[----:B------:R-:W-:Y:S01]  /*1cb0*/  UMOV UR5, 0x80004020 ;  /* 0x8000402000057882 */ /* 0x000fe20000000000 */
[----:B------:R-:W-:Y:S01]  /*1cc0*/  UMOV UR7, 0x80004020 ;  /* 0x8000402000077882 */ /* 0x000fe20000000000 */
[----:B------:R-:W-:Y:S01]  /*1cd0*/  UMOV UR28, 0x0 ;  /* 0x00000000001c7882 */ /* 0x000fe20000000000 */
[----:B------:R-:W-:Y:S01]  /*1ce0*/  UMOV UR29, 0x4110010 ;  /* 0x04110010001d7882 */ /* 0x000fe20000000000 */
[----:B------:R2:W-:Y:S02]  /*1cf0*/  UTCQMMA gdesc[UR4], gdesc[UR6], tmem[UR23], tmem[UR16], idesc[UR17], !UPT ;  /* 0x00ff1006040075ea */ /* 0x0005e4000f800317 */
[----:B------:R2:W-:Y:S01]  /*1d00*/  UTCQMMA gdesc[UR10], gdesc[UR12], tmem[UR23], tmem[UR28], idesc[UR29], UPT ;  /* 0x00ff1c0c0a0075ea */ /* 0x0005e2000b800317 */
[----:B------:R-:W-:-:S02]  /*1d10*/  NOP ;  /* 0x0000000000007918 */ /* 0x000fc40000000000 */
.L_x_61:
[----:B------:R-:W-:Y:S01]  /*1d20*/  ELECT P0, URZ, PT ;  /* 0x0000000000ff782f */ /* 0x000fe20003800000 */
[----:B--2---:R-:W-:Y:S01]  /*1d30*/  UMOV UR4, UR15 ;  /* 0x0000000f00047c82 */ /* 0x004fe20008000000 */
[----:B------:R-:W-:Y:S02]  /*1d40*/  UMOV UR5, URZ ;  /* 0x000000ff00057c82 */ /* 0x000fe40008000000 */
[----:B------:R-:W-:-:S13]  /*1d50*/  ISETP.LT.U32.AND P0, PT, R36, 0x20, P0 ;  /* 0x000000202400780c */ /* 0x000fda0000701070 */
[----:B------:R-:W-:Y:S01]  /*1d60*/  VOTEU.ANY UP0, P0 ;  /* 0x0000000000ff7886 */ /* 0x000fe20000000100 */
[----:B------:R-:W-:Y:S01]  /*1d70*/  VOTEU.ANY UP1, P0 ;  /* 0x0000000000ff7886 */ /* 0x000fe20000020100 */
[----:B------:R-:W-:-:S03]  /*1d80*/  ISETP.GE.U32.AND P0, PT, R8, 0x41, PT ;  /* 0x000000410800780c */ /* 0x000fc60003f06070 */
[----:B------:R-:W-:Y:S02]  /*1d90*/  @UP0 UMOV UR4, UR4 ;  /* 0x0000000400040c82 */ /* 0x000fe40008000000 */
[----:B------:R2:W-:Y:S01]  /*1da0*/  @UP1 UTCBAR [UR4], URZ ;  /* 0x000000ff040013e9 */ /* 0x0005e200080000ff */
[----:B------:R-:W-:Y:S06]  /*1db0*/  BAR.SYNC.DEFER_BLOCKING 0x0 ;  /* 0x0000000000007b1d */ /* 0x000fec0000010000 */
[----:B------:R-:W3:Y:S02]  /*1dc0*/  SYNCS.PHASECHK.TRANS64.TRYWAIT P1, [UR8+0x8020], RZ ;  /* 0x008020ffff0075a7 */ /* 0x000ee40008021108 */
[----:B--23--:R-:W-:Y:S05]  /*1dd0*/  @!P1 BRA `(.L_x_62) ;  /* 0x0000000800f89947 */ /* 0x00cfea0003800000 */
.L_x_79:
[----:B------:R-:W-:Y:S01]  /*1de0*/  UMOV UR4, URZ ;  /* 0x000000ff00047c82 */ /* 0x000fe20008000000 */
[----:B------:R-:W-:Y:S05]  /*1df0*/  @!P0 BRA `(.L_x_59) ;  /* 0x00000004001c8947 */ /* 0x000fea0003800000 */
[----:B------:R-:W2:Y:S01]  /*1e00*/  LDCU UR29, c[0x0][0x3a0] ;  /* 0x00007400ff1d77ac */ /* 0x000ea20008000800 */
[----:B------:R-:W-:Y:S01]  /*1e10*/  UMOV UR9, 0x1 ;  /* 0x0000000100097882 */ /* 0x000fe20000000000 */
[----:B------:R-:W-:-:S05]  /*1e20*/  UMOV UR18, 0x40 ;  /* 0x0000004000127882 */ /* 0x000fca0000000000 */
.L_x_66:
[----:B------:R-:W-:Y:S01]  /*1e30*/  BAR.SYNC.DEFER_BLOCKING 0x0 ;  /* 0x0000000000007b1d */ /* 0x000fe20000010000 */
[----:B------:R-:W-:Y:S01]  /*1e40*/  ULEA UR28, UR9, UR8, 0x3 ;  /* 0x00000008091c7291 */ /* 0x000fe2000f8e18ff */
[----:B------:R-:W-:Y:S01]  /*1e50*/  @!P3 IMAD.MOV.U32 R2, RZ, RZ, 0x2000 ;  /* 0x00002000ff02b424 */ /* 0x000fe200078e00ff */
[----:B------:R-:W-:Y:S01]  /*1e60*/  ELECT P1, URZ, PT ;  /* 0x0000000000ff782f */ /* 0x000fe20003820000 */
[----:B------:R-:W-:-:S03]  /*1e70*/  ULEA UR16, UR9, UR8, 0xc ;  /* 0x0000000809107291 */ /* 0x000fc6000f8e60ff */
[----:B------:R-:W-:Y:S02]  /*1e80*/  ISETP.LT.U32.AND P1, PT, R36, 0x20, P1 ;  /* 0x000000202400780c */ /* 0x000fe40000f21070 */
[----:B------:R-:W-:Y:S01]  /*1e90*/  ELECT P0, URZ, PT ;  /* 0x0000000000ff782f */ /* 0x000fe20003800000 */
[----:B------:R-:W-:-:S03]  /*1ea0*/  UIADD3 UR12, UPT, UPT, UR16, 0x4000, URZ ;  /* 0x00004000100c7890 */ /* 0x000fc6000fffe0ff */
[----:B------:R-:W-:Y:S01]  /*1eb0*/  ISETP.LT.U32.AND P0, PT, R36, 0x20, P0 ;  /* 0x000000202400780c */ /* 0x000fe20000701070 */
[----:B------:R-:W-:Y:S01]  /*1ec0*/  UMOV UR15, UR18 ;  /* 0x00000012000f7c82 */ /* 0x000fe20008000000 */
[----:B------:R-:W-:-:S05]  /*1ed0*/  USHF.L.U32 UR5, UR4, 0x1f, URZ ;  /* 0x0000001f04057899 */ /* 0x000fca00080006ff */
[----:B------:R-:W-:Y:S01]  /*1ee0*/  VOTEU.ANY UP0, P1 ;  /* 0x0000000000ff7886 */ /* 0x000fe20000800100 */
[----:B------:R3:W-:Y:S01]  /*1ef0*/  @!P3 SYNCS.ARRIVE.TRANS64 RZ, [UR28+0x8000], R2 ;  /* 0x00800002ffffb9a7 */ /* 0x0007e2000800001c */
[----:B------:R4:W-:Y:S06]  /*1f00*/  MEMBAR.ALL.CTA ;  /* 0x0000000000007992 */ /* 0x0009ec0000008000 */
[----:B----4-:R-:W4:Y:S01]  /*1f10*/  FENCE.VIEW.ASYNC.S ;  /* 0x00000000000073c6 */ /* 0x010f220000000000 */
[----:B------:R-:W-:Y:S01]  /*1f20*/  @UP0 UIADD3 UR17, UPT, UPT, UR28, 0x8000, URZ ;  /* 0x000080001c110890 */ /* 0x000fe2000fffe0ff */
[----:B----4-:R-:W-:Y:S01]  /*1f30*/  VOTEU.ANY UP0, P1 ;  /* 0x0000000000ff7886 */ /* 0x010fe20000800100 */
[----:B------:R-:W-:Y:S01]  /*1f40*/  VOTEU.ANY UP1, P0 ;  /* 0x0000000000ff7886 */ /* 0x000fe20000020100 */
[----:B---3--:R-:W-:-:S04]  /*1f50*/  IMAD.U32 R2, RZ, RZ, UR5 ;  /* 0x00000005ff027e24 */ /* 0x008fc8000f8e00ff */
[----:B------:R-:W-:Y:S01]  /*1f60*/  @UP1 UIADD3 UR13, UPT, UPT, UR28, 0x8000, URZ ;  /* 0x000080001c0d1890 */ /* 0x000fe2000fffe0ff */
[----:B------:R-:W-:Y:S01]  /*1f70*/  VOTEU.ANY UP1, P0 ;  /* 0x0000000000ff7886 */ /* 0x000fe20000020100 */
[----:B------:R-:W-:Y:S06]  /*1f80*/  BAR.SYNC.DEFER_BLOCKING 0x0 ;  /* 0x0000000000007b1d */ /* 0x000fec0000010000 */
[----:B------:R3:W-:Y:S01]  /*1f90*/  @UP0 UTMALDG.2D [UR16], [UR24] ;  /* 0x00000010180005b4 */ /* 0x0007e20008008000 */
[----:B------:R-:W-:Y:S01]  /*1fa0*/  UISETP.NE.U32.AND UP0, UPT, UR22, URZ, UPT ;  /* 0x000000ff1600728c */ /* 0x000fe2000bf05070 */
[----:B------:R-:W-:Y:S06]  /*1fb0*/  BAR.SYNC.DEFER_BLOCKING 0x0 ;  /* 0x0000000000007b1d */ /* 0x000fec0000010000 */
[----:B------:R3:W-:Y:S02]  /*1fc0*/  @UP1 UTMALDG.2D [UR12], [UR26] ;  /* 0x0000000c1a0015b4 */ /* 0x0007e40008008000 */
[----:B------:R-:W-:Y:S06]  /*1fd0*/  BAR.SYNC.DEFER_BLOCKING 0x0 ;  /* 0x0000000000007b1d */ /* 0x000fec0000010000 */
[----:B------:R-:W4:Y:S02]  /*1fe0*/  SYNCS.PHASECHK.TRANS64.TRYWAIT P0, [UR28+0x8000], R2 ;  /* 0x00800002ff0075a7 */ /* 0x000f24000800111c */
[----:B---34-:R-:W-:Y:S05]  /*1ff0*/  @!P0 BRA `(.L_x_63) ;  /* 0x00000008007c8947 */ /* 0x018fea0003800000 */
.L_x_80:
[----:B------:R-:W-:Y:S05]  /*2000*/  BRA.U UP0, `(.L_x_64) ;  /* 0x00000001004c7547 */ /* 0x000fea000b800000 */
[----:B------:R-:W-:Y:S02]  /*2010*/  USHF.R.U32.HI UR10, URZ, 0x4, UR16 ;  /* 0x00000004ff0a7899 */ /* 0x000fe40008011610 */
[----:B------:R-:W-:Y:S02]  /*2020*/  USHF.R.U32.HI UR12, URZ, 0x4, UR12 ;  /* 0x00000004ff0c7899 */ /* 0x000fe4000801160c */
[----:B------:R-:W-:Y:S02]  /*2030*/  USGXT.U32 UR10, UR10, 0xe ;  /* 0x0000000e0a0a789a */ /* 0x000fe40008000000 */
[----:B------:R-:W-:Y:S02]  /*2040*/  USGXT.U32 UR12, UR12, 0xe ;  /* 0x0000000e0c0c789a */ /* 0x000fe40008000000 */
[----:B------:R-:W-:Y:S02]  /*2050*/  UIADD3 UR16, UP0, UPT, UR10, 0x2, URZ ;  /* 0x000000020a107890 */ /* 0x000fe4000ff1e0ff */
[----:B------:R-:W-:Y:S01]  /*2060*/  UIADD3 UR30, UP1, UPT, UR12, 0x80, URZ ;  /* 0x000000800c1e7890 */ /* 0x000fe2000ff3e0ff */
[----:B------:R-:W-:Y:S01]  /*2070*/  UMOV UR5, URZ ;  /* 0x000000ff00057c82 */ /* 0x000fe20008000000 */
[----:B------:R-:W-:Y:S01]  /*2080*/  UMOV UR6, URZ ;  /* 0x000000ff00067c82 */ /* 0x000fe20008000000 */
[----:B------:R-:W-:-:S02]  /*2090*/  UIADD3.X UR17, UPT, UPT, UR5, -0x7fffbfe0, URZ, UP0, !UPT ;  /* 0x8000402005117890 */ /* 0x000fc400087fe4ff */
[----:B------:R-:W-:Y:S01]  /*20a0*/  UIADD3.X UR31, UPT, UPT, UR6, -0x7fffbfe0, URZ, UP1, !UPT ;  /* 0x80004020061f7890 */ /* 0x000fe20008ffe4ff */
[----:B------:R-:W-:Y:S01]  /*20b0*/  UMOV UR32, 0x0 ;  /* 0x0000000000207882 */ /* 0x000fe20000000000 */
[----:B------:R-:W-:Y:S01]  /*20c0*/  UMOV UR33, 0x4110010 ;  /* 0x0411001000217882 */ /* 0x000fe20000000000 */
[----:B------:R-:W-:Y:S01]  /*20d0*/  UMOV UR11, 0x80004020 ;  /* 0x80004020000b7882 */ /* 0x000fe20000000000 */
[----:B------:R-:W-:Y:S01]  /*20e0*/  UMOV UR13, 0x80004020 ;  /* 0x80004020000d7882 */ /* 0x000fe20000000000 */
[----:B------:R-:W-:Y:S01]  /*20f0*/  UMOV UR6, 0x0 ;  /* 0x0000000000067882 */ /* 0x000fe20000000000 */
[----:B------:R-:W-:Y:S01]  /*2100*/  UMOV UR7, 0x4110010 ;  /* 0x0411001000077882 */ /* 0x000fe20000000000 */
[----:B------:R3:W-:Y:S02]  /*2110*/  UTCQMMA gdesc[UR10], gdesc[UR12], tmem[UR23], tmem[UR32], idesc[UR33], UPT ;  /* 0x00ff200c0a0075ea */ /* 0x0007e4000b800317 */
[----:B------:R3:W-:Y:S01]  /*2120*/  UTCQMMA gdesc[UR16], gdesc[UR30], tmem[UR23], tmem[UR6], idesc[UR7], UPT ;  /* 0x00ff061e100075ea */ /* 0x0007e2000b800317 */
[----:B------:R-:W-:-:S02]  /*2130*/  NOP ;  /* 0x0000000000007918 */ /* 0x000fc40000000000 */
.L_x_64:
[----:B------:R-:W-:Y:S01]  /*2140*/  ELECT P0, URZ, PT ;  /* 0x0000000000ff782f */ /* 0x000fe20003800000 */
[----:B---3--:R-:W-:-:S03]  /*2150*/  UIADD3 UR6, UPT, UPT, UR28, 0x8020, URZ ;  /* 0x000080201c067890 */ /* 0x008fc6000fffe0ff */
[----:B------:R-:W-:Y:S01]  /*2160*/  ISETP.LT.U32.AND P0, PT, R36, 0x20, P0 ;  /* 0x000000202400780c */ /* 0x000fe20000701070 */
[----:B------:R-:W-:-:S12]  /*2170*/  UMOV UR7, URZ ;  /* 0x000000ff00077c82 */ /* 0x000fd80008000000 */
[----:B------:R-:W-:Y:S01]  /*2180*/  VOTEU.ANY UP0, P0 ;  /* 0x0000000000ff7886 */ /* 0x000fe20000000100 */
[----:B------:R-:W-:-:S04]  /*2190*/  VOTEU.ANY UP1, P0 ;  /* 0x0000000000ff7886 */ /* 0x000fc80000020100 */
[----:B------:R-:W-:Y:S02]  /*21a0*/  @UP0 UMOV UR6, UR6 ;  /* 0x0000000600060c82 */ /* 0x000fe40008000000 */
[----:B------:R3:W-:Y:S01]  /*21b0*/  @UP1 UTCBAR [UR6], URZ ;  /* 0x000000ff060013e9 */ /* 0x0007e200080000ff */
[----:B------:R-:W-:Y:S06]  /*21c0*/  BAR.SYNC.DEFER_BLOCKING 0x0 ;  /* 0x0000000000007b1d */ /* 0x000fec0000010000 */
[----:B------:R-:W4:Y:S02]  /*21d0*/  SYNCS.PHASECHK.TRANS64.TRYWAIT P0, [UR28+0x8020], R2 ;  /* 0x00802002ff0075a7 */ /* 0x000f24000800111c */
[----:B---34-:R-:W-:Y:S05]  /*21e0*/  @!P0 BRA `(.L_x_65) ;  /* 0x00000008000c8947 */ /* 0x018fea0003800000 */
.L_x_81:
[----:B------:R-:W-:Y:S02]  /*21f0*/  UIADD3 UR9, UPT, UPT, UR9, 0x1, URZ ;  /* 0x0000000109097890 */ /* 0x000fe4000fffe0ff */
[----:B------:R-:W-:Y:S02]  /*2200*/  UIADD3 UR18, UPT, UPT, UR18, 0x40, URZ ;  /* 0x0000004012127890 */ /* 0x000fe4000fffe0ff */
[----:B------:R-:W-:-:S04]  /*2210*/  UISETP.NE.U32.AND UP0, UPT, UR9, 0x4, UPT ;  /* 0x000000040900788c */ /* 0x000fc8000bf05070 */
[----:B------:R-:W-:Y:S02]  /*2220*/  USEL UR5, URZ, 0x1, UP0 ;  /* 0x00000001ff057887 */ /* 0x000fe40008000000 */
[----:B------:R-:W-:Y:S02]  /*2230*/  USEL UR9, UR9, URZ, UP0 ;  /* 0x000000ff09097287 */ /* 0x000fe40008000000 */
[----:B--2---:R-:W-:Y:S02]  /*2240*/  UISETP.GE.AND UP0, UPT, UR18, UR29, UPT ;  /* 0x0000001d1200728c */ /* 0x004fe4000bf06270 */
[----:B------:R-:W-:-:S07]  /*2250*/  ULOP3.LUT UR4, UR4, UR5, URZ, 0x3c, !UPT ;  /* 0x0000000504047292 */ /* 0x000fce000f8e3cff */
[----:B------:R-:W-:Y:S05]  /*2260*/  BRA.U !UP0, `(.L_x_66) ;  /* 0xfffffff908f07547 */ /* 0x000fea000b83ffff */
.L_x_59:
[----:B---34-:R-:W-:Y:S01]  /*2270*/  BAR.SYNC.DEFER_BLOCKING 0x0 ;  /* 0x0000000000007b1d */ /* 0x018fe20000010000 */
[----:B------:R-:W-:-:S05]  /*2280*/  IMAD.SHL.U32 R2, R0, 0x20, RZ ;  /* 0x0000002000027824 */ /* 0x000fca00078e00ff */
[----:B------:R-:W-:Y:S04]  /*2290*/  BSSY.RECONVERGENT B3, `(.L_x_67) ;  /* 0x0000004000037945 */ /* 0x000fe80003800200 */
[----:B------:R-:W-:Y:S05]  /*22a0*/  @P3 BRA `(.L_x_68) ;  /* 0x0000000000083947 */ /* 0x000fea0003800000 */
[----:B------:R-:W2:Y:S02]  /*22b0*/  SYNCS.CCTL.IV [UR8+0x8000] ;  /* 0x00800000ff0079b1 */ /* 0x000ea40008000008 */
[----:B--2---:R-:W2:Y:S02]  /*22c0*/  SYNCS.CCTL.IV [UR8+0x8020] ;  /* 0x00802000ff0079b1 */ /* 0x004ea40008000008 */
.L_x_68:
[----:B------:R-:W-:Y:S05]  /*22d0*/  BSYNC.RECONVERGENT B3 ;  /* 0x0000000000037941 */ /* 0x000fea0003800200 */
.L_x_67:
[----:B--2---:R-:W-:Y:S06]  /*22e0*/  BAR.SYNC.DEFER_BLOCKING 0x0 ;  /* 0x0000000000007b1d */ /* 0x004fec0000010000 */
[----:B------:R-:W-:Y:S04]  /*22f0*/  BSSY.RECONVERGENT B3, `(.L_x_69) ;  /* 0x0000004000037945 */ /* 0x000fe80003800200 */
[----:B------:R-:W-:Y:S05]  /*2300*/  @P3 BRA `(.L_x_70) ;  /* 0x0000000000083947 */ /* 0x000fea0003800000 */
[----:B------:R-:W2:Y:S02]  /*2310*/  SYNCS.CCTL.IV [UR8+0x8008] ;  /* 0x00800800ff0079b1 */ /* 0x000ea40008000008 */
[----:B--2---:R-:W2:Y:S02]  /*2320*/  SYNCS.CCTL.IV [UR8+0x8028] ;  /* 0x00802800ff0079b1 */ /* 0x004ea40008000008 */
.L_x_70:
[----:B------:R-:W-:Y:S05]  /*2330*/  BSYNC.RECONVERGENT B3 ;  /* 0x0000000000037941 */ /* 0x000fea0003800200 */
.L_x_69:
[----:B--2---:R-:W-:Y:S06]  /*2340*/  BAR.SYNC.DEFER_BLOCKING 0x0 ;  /* 0x0000000000007b1d */ /* 0x004fec0000010000 */
[----:B------:R-:W-:Y:S04]  /*2350*/  BSSY.RECONVERGENT B3, `(.L_x_71) ;  /* 0x0000004000037945 */ /* 0x000fe80003800200 */
[----:B------:R-:W-:Y:S05]  /*2360*/  @P3 BRA `(.L_x_72) ;  /* 0x0000000000083947 */ /* 0x000fea0003800000 */
[----:B------:R-:W2:Y:S02]  /*2370*/  SYNCS.CCTL.IV [UR8+0x8010] ;  /* 0x00801000ff0079b1 */ /* 0x000ea40008000008 */
[----:B--2---:R-:W2:Y:S02]  /*2380*/  SYNCS.CCTL.IV [UR8+0x8030] ;  /* 0x00803000ff0079b1 */ /* 0x004ea40008000008 */
.L_x_72:
[----:B------:R-:W-:Y:S05]  /*2390*/  BSYNC.RECONVERGENT B3 ;  /* 0x0000000000037941 */ /* 0x000fea0003800200 */
.L_x_71:
[----:B--2---:R-:W-:Y:S06]  /*23a0*/  BAR.SYNC.DEFER_BLOCKING 0x0 ;  /* 0x0000000000007b1d */ /* 0x004fec0000010000 */
[----:B------:R-:W-:Y:S04]  /*23b0*/  BSSY.RECONVERGENT B3, `(.L_x_73) ;  /* 0x0000004000037945 */ /* 0x000fe80003800200 */
[----:B------:R-:W-:Y:S05]  /*23c0*/  @P3 BRA `(.L_x_74) ;  /* 0x0000000000083947 */ /* 0x000fea0003800000 */
[----:B------:R-:W2:Y:S02]  /*23d0*/  SYNCS.CCTL.IV [UR8+0x8018] ;  /* 0x00801800ff0079b1 */ /* 0x000ea40008000008 */
[----:B--2---:R-:W2:Y:S02]  /*23e0*/  SYNCS.CCTL.IV [UR8+0x8038] ;  /* 0x00803800ff0079b1 */ /* 0x004ea40008000008 */
.L_x_74:
[----:B------:R-:W-:Y:S05]  /*23f0*/  BSYNC.RECONVERGENT B3 ;  /* 0x0000000000037941 */ /* 0x000fea0003800200 */
.L_x_73:
[----:B------:R-:W-:Y:S01]  /*2400*/  USHF.L.U32 UR22, UR22, 0x15, URZ ;  /* 0x0000001516167899 */ /* 0x000fe200080006ff */
[----:B------:R-:W-:Y:S01]  /*2410*/  IMAD.SHL.U32 R3, R0, 0x8, RZ ;  /* 0x0000000800037824 */ /* 0x000fe200078e00ff */
[----:B------:R-:W-:Y:S01]  /*2420*/  LOP3.LUT R2, R2, 0xc00, RZ, 0xc0, !PT ;  /* 0x00000c0002027812 */ /* 0x000fe200078ec0ff */
[C---:B------:R-:W-:Y:S01]  /*2430*/  IMAD.SHL.U32 R4, R0.reuse, 0x2, RZ ;  /* 0x0000000200047824 */ /* 0x040fe200078e00ff */
[----:B------:R-:W-:Y:S01]  /*2440*/  ULOP3.LUT UR22, UR22, 0x600000, URZ, 0xc0, !UPT ;  /* 0x0060000016167892 */ /* 0x000fe2000f8ec0ff */
[----:B------:R-:W-:Y:S01]  /*2450*/  IMAD.SHL.U32 R0, R0, 0x40, RZ ;  /* 0x0000004000007824 */ /* 0x000fe200078e00ff */
[----:B------:R-:W-:Y:S02]  /*2460*/  LOP3.LUT R3, R2, 0x30, R3, 0xf8, !PT ;  /* 0x0000003002037812 */ /* 0x000fe400078ef803 */
[----:B------:R-:W-:Y:S01]  /*2470*/  ELECT P0, URZ, PT ;  /* 0x0000000000ff782f */ /* 0x000fe20003800000 */
[----:B------:R-:W-:Y:S01]  /*2480*/  UIADD3 UR22, UPT, UPT, UR23, UR22, URZ ;  /* 0x0000001617167290 */ /* 0x000fe2000fffe0ff */
[----:B------:R-:W-:Y:S01]  /*2490*/  LOP3.LUT R3, R3, 0x20, R4, 0x78, !PT ;  /* 0x0000002003037812 */ /* 0x000fe200078e7804 */
[----:B------:R-:W-:Y:S01]  /*24a0*/  UMOV UR9, UR14 ;  /* 0x0000000e00097c82 */ /* 0x000fe20008000000 */
[----:B------:R-:W-:Y:S01]  /*24b0*/  ISETP.LT.U32.AND P0, PT, R36, 0x20, P0 ;  /* 0x000000202400780c */ /* 0x000fe20000701070 */
[----:B------:R-:W-:Y:S01]  /*24c0*/  UMOV UR10, UR19 ;  /* 0x00000013000a7c82 */ /* 0x000fe20008000000 */
[----:B------:R-:W-:-:S04]  /*24d0*/  LOP3.LUT R0, R3, 0x3c0, R0, 0xf8, !PT ;  /* 0x000003c003007812 */ /* 0x000fc800078ef800 */
[----:B-----5:R-:W-:Y:S01]  /*24e0*/  LDTM.16dp32bit_t0_t15.x32 R4, tmem[UR22] ;  /* 0x00000016000479ee */ /* 0x020fe20008a80000 */
[----:B------:R-:W3:Y:S01]  /*24f0*/  LDTM.16dp32bit_t16_t31.x32 R4, tmem[UR22+0x20] ;  /* 0x00002016000479ee */ /* 0x000ee20008aa0000 */
[----:B------:R-:W-:Y:S01]  /*2500*/  LOP3.LUT R2, R0, 0x10, RZ, 0x3c, !PT ;  /* 0x0000001000027812 */ /* 0x000fe200078e3cff */
[----:B------:R-:W-:-:S04]  /*2510*/  NOP ;  /* 0x0000000000007918 */ /* 0x000fc80000000000 */
[----:B---3--:R-:W-:Y:S01]  /*2520*/  VOTEU.ANY UP1, P0 ;  /* 0x0000000000ff7886 */ /* 0x008fe20000020100 */
[----:B------:R-:W-:Y:S01]  /*2530*/  VOTEU.ANY UP0, P0 ;  /* 0x0000000000ff7886 */ /* 0x000fe20000000100 */
[----:B------:R-:W-:Y:S02]  /*2540*/  F2FP.SATFINITE.E4M3.F32.PACK_AB_MERGE_C R6, R7, R6, RZ ;  /* 0x000000060706723e */ /* 0x000fe400048070ff */
[----:B------:R-:W-:Y:S02]  /*2550*/  F2FP.SATFINITE.E4M3.F32.PACK_AB_MERGE_C R10, R11, R10, RZ ;  /* 0x0000000a0b0a723e */ /* 0x000fe400048070ff */
[----:B------:R-:W-:Y:S02]  /*2560*/  F2FP.SATFINITE.E4M3.F32.PACK_AB_MERGE_C R14, R15, R14, RZ ;  /* 0x0000000e0f0e723e */ /* 0x000fe400048070ff */
[----:B------:R-:W-:Y:S02]  /*2570*/  F2FP.SATFINITE.E4M3.F32.PACK_AB_MERGE_C R7, R19, R18, RZ ;  /* 0x000000121307723e */ /* 0x000fe400048070ff */
[----:B------:R-:W-:-:S02]  /*2580*/  F2FP.SATFINITE.E4M3.F32.PACK_AB_MERGE_C R22, R23, R22, RZ ;  /* 0x000000161716723e */ /* 0x000fc400048070ff */
[----:B------:R-:W-:Y:S02]  /*2590*/  F2FP.SATFINITE.E4M3.F32.PACK_AB_MERGE_C R26, R27, R26, RZ ;  /* 0x0000001a1b1a723e */ /* 0x000fe400048070ff */
[----:B------:R-:W-:Y:S02]  /*25a0*/  F2FP.SATFINITE.E4M3.F32.PACK_AB_MERGE_C R30, R31, R30, RZ ;  /* 0x0000001e1f1e723e */ /* 0x000fe400048070ff */
[----:B------:R-:W-:Y:S02]  /*25b0*/  F2FP.SATFINITE.E4M3.F32.PACK_AB_MERGE_C R34, R35, R34, RZ ;  /* 0x000000222322723e */ /* 0x000fe400048070ff */
[----:B------:R-:W-:Y:S02]  /*25c0*/  F2FP.SATFINITE.E4M3.F32.PACK_AB_MERGE_C R4, R5, R4, R6 ;  /* 0x000000040504723e */ /* 0x000fe40004807006 */
[----:B------:R-:W-:Y:S02]  /*25d0*/  F2FP.SATFINITE.E4M3.F32.PACK_AB_MERGE_C R5, R9, R8, R10 ;  /* 0x000000080905723e */ /* 0x000fe4000480700a */
[----:B------:R-:W-:-:S02]  /*25e0*/  F2FP.SATFINITE.E4M3.F32.PACK_AB_MERGE_C R6, R13, R12, R14 ;  /* 0x0000000c0d06723e */ /* 0x000fc4000480700e */
[----:B------:R-:W-:Y:S02]  /*25f0*/  F2FP.SATFINITE.E4M3.F32.PACK_AB_MERGE_C R7, R17, R16, R7 ;  /* 0x000000101107723e */ /* 0x000fe40004807007 */
[----:B------:R-:W-:Y:S02]  /*2600*/  F2FP.SATFINITE.E4M3.F32.PACK_AB_MERGE_C R20, R21, R20, R22 ;  /* 0x000000141514723e */ /* 0x000fe40004807016 */
[----:B------:R-:W-:Y:S01]  /*2610*/  F2FP.SATFINITE.E4M3.F32.PACK_AB_MERGE_C R21, R25, R24, R26 ;  /* 0x000000181915723e */ /* 0x000fe2000480701a */
[----:B--2---:R2:W-:Y:S01]  /*2620*/  STS.128 [R0+UR8], R4 ;  /* 0x0000000400007988 */ /* 0x0045e20008000c08 */
[----:B------:R-:W-:Y:S02]  /*2630*/  F2FP.SATFINITE.E4M3.F32.PACK_AB_MERGE_C R22, R29, R28, R30 ;  /* 0x0000001c1d16723e */ /* 0x000fe4000480701e */
[----:B------:R-:W-:-:S05]  /*2640*/  F2FP.SATFINITE.E4M3.F32.PACK_AB_MERGE_C R23, R33, R32, R34 ;  /* 0x000000202117723e */ /* 0x000fca0004807022 */
[----:B------:R2:W-:Y:S01]  /*2650*/  STS.128 [R2+UR8], R20 ;  /* 0x0000001402007988 */ /* 0x0005e20008000c08 */
[----:B------:R3:W-:Y:S06]  /*2660*/  MEMBAR.ALL.CTA ;  /* 0x0000000000007992 */ /* 0x0007ec0000008000 */
[----:B---3--:R-:W3:Y:S02]  /*2670*/  FENCE.VIEW.ASYNC.S ;  /* 0x00000000000073c6 */ /* 0x008ee40000000000 */
[----:B---3--:R-:W-:Y:S06]  /*2680*/  BAR.SYNC.DEFER_BLOCKING 0x0 ;  /* 0x0000000000007b1d */ /* 0x008fec0000010000 */
[----:B------:R2:W-:Y:S01]  /*2690*/  @UP1 UTMASTG.2D [UR8], [UR20] ;  /* 0x00000008140013b5 */ /* 0x0005e20008008000 */
[----:B------:R0:W-:Y:S01]  /*26a0*/  UTMACMDFLUSH ;  /* 0x00000000000079b7 */ /* 0x0001e20000000000 */
[----:B------:R-:W-:-:S04]  /*26b0*/  DEPBAR.LE SB0, 0x0 ;  /* 0x000080000000791a */ /* 0x000fc80000000000 */
[----:B------:R-:W-:Y:S08]  /*26c0*/  BAR.SYNC.DEFER_BLOCKING 0x0 ;  /* 0x0000000000007b1d */ /* 0x000ff00000010000 */
[----:B------:R-:W-:Y:S06]  /*26d0*/  BAR.SYNC.DEFER_BLOCKING 0x0 ;  /* 0x0000000000007b1d */ /* 0x000fec0000010000 */
[----:B--2---:R-:W-:Y:S05]  /*26e0*/  @P2 BRA `(.L_x_75) ;  /* 0x0000000000a02947 */ /* 0x004fea0003800000 */
[----:B------:R-:W2:Y:S01]  /*26f0*/  S2UR UR5, SR_CgaCtaId ;  /* 0x00000000000579c3 */ /* 0x000ea20000008800 */
[----:B------:R-:W-:Y:S01]  /*2700*/  NOP ;  /* 0x0000000000007918 */ /* 0x000fe20000000000 */
[----:B------:R-:W-:Y:S01]  /*2710*/  UMOV UR4, 0x50 ;  /* 0x0000005000047882 */ /* 0x000fe20000000000 */
[----:B------:R-:W-:Y:S02]  /*2720*/  IMAD.U32 R0, RZ, RZ, UR23 ;  /* 0x00000017ff007e24 */ /* 0x000fe4000f8e00ff */
[----:B------:R-:W-:Y:S02]  /*2730*/  IMAD.MOV.U32 R3, RZ, RZ, 0x3 ;  /* 0x00000003ff037424 */ /* 0x000fe400078e00ff */
[----:B------:R-:W-:Y:S01]  /*2740*/  IMAD.MOV.U32 R7, RZ, RZ, 0x1 ;  /* 0x00000001ff077424 */ /* 0x000fe200078e00ff */
[----:B------:R-:W-:-:S04]  /*2750*/  LOP3.LUT R0, R0, 0xffff, RZ, 0xc0, !PT ;  /* 0x0000ffff00007812 */ /* 0x000fc800078ec0ff */
[----:B------:R-:W-:-:S05]  /*2760*/  SHF.R.U32.HI R0, RZ, 0x5, R0 ;  /* 0x00000005ff007819 */ /* 0x000fca0000011600 */
[----:B------:R-:W-:Y:S01]  /*2770*/  VIADD R2, R0, 0x10 ;  /* 0x0000001000027836 */ /* 0x000fe20000000000 */
[----:B------:R-:W-:Y:S01]  /*2780*/  SHF.L.U32 R0, R3, R0, RZ ;  /* 0x0000000003007219 */ /* 0x000fe200000006ff */
[----:B--2---:R-:W-:-:S03]  /*2790*/  ULEA UR6, UR5, UR4, 0x18 ;  /* 0x0000000405067291 */ /* 0x004fc6000f8ec0ff */
[----:B------:R-:W-:-:S04]  /*27a0*/  SHF.L.U32 R3, R7, R2, RZ ;  /* 0x0000000207037219 */ /* 0x000fc800000006ff */
[----:B------:R-:W-:Y:S02]  /*27b0*/  LOP3.LUT R0, R3, R0, RZ, 0xfc, !PT ;  /* 0x0000000003007212 */ /* 0x000fe400078efcff */
[----:B------:R-:W2:Y:S02]  /*27c0*/  LDS R5, [UR6] ;  /* 0x00000006ff057984 */ /* 0x000ea40008000800 */
[C---:B------:R-:W-:Y:S02]  /*27d0*/  LOP3.LUT R2, R0.reuse, 0xffff, RZ, 0xc0, !PT ;  /* 0x0000ffff00027812 */ /* 0x040fe400078ec0ff */
[----:B--2---:R-:W-:-:S04]  /*27e0*/  LOP3.LUT R3, R0, 0xffff, R5, 0x80, !PT ;  /* 0x0000ffff00037812 */ /* 0x004fc800078e8005 */
[----:B------:R-:W-:-:S13]  /*27f0*/  ISETP.NE.AND P0, PT, R3, R2, PT ;  /* 0x000000020300720c */ /* 0x000fda0003f05270 */
[----:B------:R-:W-:Y:S05]  /*2800*/  @P0 BRA `(.L_x_76) ;  /* 0x0000000000500947 */ /* 0x000fea0003800000 */
[----:B------:R-:W-:Y:S02]  /*2810*/  SHF.R.U32.HI R5, RZ, 0x10, R5 ;  /* 0x00000010ff057819 */ /* 0x000fe40000011605 */
[----:B------:R-:W-:-:S04]  /*2820*/  SHF.R.U32.HI R2, RZ, 0x10, R0 ;  /* 0x00000010ff027819 */ /* 0x000fc80000011600 */
[----:B------:R-:W-:-:S04]  /*2830*/  LOP3.LUT R5, R5, R2, RZ, 0xc0, !PT ;  /* 0x0000000205057212 */ /* 0x000fc800078ec0ff */
[----:B------:R-:W-:-:S13]  /*2840*/  ISETP.NE.AND P0, PT, R5, R2, PT ;  /* 0x000000020500720c */ /* 0x000fda0003f05270 */
[----:B------:R-:W-:Y:S05]  /*2850*/  @P0 BRA `(.L_x_77) ;  /* 0x0000000000300947 */ /* 0x000fea0003800000 */
[----:B------:R-:W-:Y:S01]  /*2860*/  R2UR UR4, R0 ;  /* 0x00000000000472ca */ /* 0x000fe200000e0000 */
[----:B------:R-:W-:Y:S01]  /*2870*/  VOTEU.ANY UR5, UPT, PT ;  /* 0x0000000000057886 */ /* 0x000fe200038e0100 */
[----:B------:R-:W2:Y:S01]  /*2880*/  S2R R0, SR_LANEID ;  /* 0x0000000000007919 */ /* 0x000ea20000000000 */
[----:B------:R-:W-:-:S10]  /*2890*/  UFLO.U32 UR5, UR5 ;  /* 0x00000005000572bd */ /* 0x000fd400080e0000 */
[----:B------:R-:W-:-:S06]  /*28a0*/  ULOP3.LUT UR4, URZ, UR4, URZ, 0x33, !UPT ;  /* 0x00000004ff047292 */ /* 0x000fcc000f8e33ff */
[----:B------:R-:W-:-:S04]  /*28b0*/  IMAD.U32 R2, RZ, RZ, UR4 ;  /* 0x00000004ff027e24 */ /* 0x000fc8000f8e00ff */
[----:B------:R-:W3:Y:S02]  /*28c0*/  REDUX UR7, R2 ;  /* 0x00000000020773c4 */ /* 0x000ee40000000000 */
[----:B------:R4:W-:Y:S01]  /*28d0*/  UTCATOMSWS.AND URZ, UR4 ;  /* 0x0000000400ff79e3 */ /* 0x0009e20008000000 */
[----:B--2---:R-:W-:Y:S01]  /*28e0*/  ISETP.EQ.U32.AND P0, PT, R0, UR5, PT ;  /* 0x0000000500007c0c */ /* 0x004fe2000bf02070 */
[----:B---3--:R-:W-:-:S12]  /*28f0*/  IMAD.U32 R0, RZ, RZ, UR7 ;  /* 0x00000007ff007e24 */ /* 0x008fd8000f8e00ff */
[----:B------:R4:W-:Y:S01]  /*2900*/  @P0 ATOMS.AND RZ, [UR6], R0 ;  /* 0x00000000ffff098c */ /* 0x0009e2000a800006 */
[----:B------:R-:W-:Y:S05]  /*2910*/  BRA `(.L_x_75) ;  /* 0x0000000000147947 */ /* 0x000fea0003800000 */
.L_x_77:
[----:B------:R-:W-:-:S07]  /*2920*/  MOV R2, 0x2940 ;  /* 0x0000294000027802 */ /* 0x000fce0000000f00 */
[----:B-1----:R-:W-:Y:S05]  /*2930*/  CALL.REL.NOINC `($__internal_0_$__cuda_sm10x_tcgen05_guardrail_trap_col_being_dealloced_not_returned_by_alloc) ;  /* 0x0000000000447944 */ /* 0x002fea0003c00000 */
[----:B------:R-:W-:Y:S05]  /*2940*/  BRA `(.L_x_75) ;  /* 0x0000000000087947 */ /* 0x000fea0003800000 */
.L_x_76:
[----:B------:R-:W-:-:S07]  /*2950*/  MOV R2, 0x2970 ;  /* 0x0000297000027802 */ /* 0x000fce0000000f00 */
[----:B-1----:R-:W-:Y:S05]  /*2960*/  CALL.REL.NOINC `($__internal_2_$__cuda_sm10x_tcgen05_guardrail_trap_unallocated_columns_being_dealloced) ;  /* 0x0000000000507944 */ /* 0x002fea0003c00000 */
.L_x_75:
[----:B------:R-:W-:Y:S01]  /*2970*/  NOP ;  /* 0x0000000000007918 */ /* 0x000fe20000000000 */
[----:B----4-:R-:W-:Y:S05]  /*2980*/  EXIT ;  /* 0x000000000000794d */ /* 0x010fea0003800000 */
.L_x_60:
[----:B------:R-:W2:Y:S02]  /*2990*/  SYNCS.PHASECHK.TRANS64.TRYWAIT P0, [UR8+0x8000], RZ ;  /* 0x008000ffff0075a7 */ /* 0x000ea40008001108 */
[----:B--2---:R-:W-:Y:S05]  /*29a0*/  @!P0 BRA `(.L_x_60) ;  /* 0xfffffffc00f88947 */ /* 0x004fea000383ffff */
[----:B------:R-:W-:Y:S05]  /*29b0*/  BRA `(.L_x_78) ;  /* 0xfffffff000807947 */ /* 0x000fea000383ffff */
.L_x_62:
[----:B------:R-:W2:Y:S02]  /*29c0*/  SYNCS.PHASECHK.TRANS64.TRYWAIT P1, [UR8+0x8020], RZ ;  /* 0x008020ffff0075a7 */ /* 0x000ea40008021108 */
[----:B--2---:R-:W-:Y:S05]  /*29d0*/  @!P1 BRA `(.L_x_62) ;  /* 0xfffffffc00f89947 */ /* 0x004fea000383ffff */
[----:B------:R-:W-:Y:S05]  /*29e0*/  BRA `(.L_x_79) ;  /* 0xfffffff000fc7947 */ /* 0x000fea000383ffff */
.L_x_63:
[----:B------:R-:W3:Y:S02]  /*29f0*/  SYNCS.PHASECHK.TRANS64.TRYWAIT P0, [UR28+0x8000], R2 ;  /* 0x00800002ff0075a7 */ /* 0x000ee4000800111c */
[----:B---3--:R-:W-:Y:S05]  /*2a00*/  @!P0 BRA `(.L_x_63) ;  /* 0xfffffffc00f88947 */ /* 0x008fea000383ffff */
[----:B------:R-:W-:Y:S05]  /*2a10*/  BRA `(.L_x_80) ;  /* 0xfffffff400787947 */ /* 0x000fea000383ffff */
.L_x_65:
[----:B------:R-:W3:Y:S02]  /*2a20*/  SYNCS.PHASECHK.TRANS64.TRYWAIT P0, [UR28+0x8020], R2 ;  /* 0x00802002ff0075a7 */ /* 0x000ee4000800111c */
[----:B---3--:R-:W-:Y:S05]  /*2a30*/  @!P0 BRA `(.L_x_65) ;  /* 0xfffffffc00f88947 */ /* 0x008fea000383ffff */
[----:B------:R-:W-:Y:S05]  /*2a40*/  BRA `(.L_x_81) ;  /* 0xfffffff400e87947 */ /* 0x000fea000383ffff */
        .weak           $__internal_0_$__cuda_sm10x_tcgen05_guardrail_trap_col_being_dealloced_not_returned_by_alloc
        .type           $__internal_0_$__cuda_sm10x_tcgen05_guardrail_trap_col_being_dealloced_not_returned_by_alloc,@function
        .size           $__internal_0_$__cuda_sm10x_tcgen05_guardrail_trap_col_being_dealloced_not_returned_by_alloc,($__internal_1_$__cuda_sm10x_tcgen05_guardrail_trap_phase_invalid_during_alloc - $__internal_0_$__cuda_sm10x_tcgen05_guardrail_trap_col_being_dealloced_not_returned_by_alloc)
$__internal_0_$__cuda_sm10x_tcgen05_guardrail_trap_col_being_dealloced_not_returned_by_alloc:
[----:B------:R-:W-:Y:S05]  /*2a50*/  BPT.TRAP 0x1 ;  /* 0x000000040000795c */ /* 0x000fea0000300000 */
[----:B------:R-:W-:-:S04]  /*2a60*/  IMAD.MOV.U32 R3, RZ, RZ, 0x0 ;  /* 0x00000000ff037424 */ /* 0x000fc800078e00ff */
[----:B------:R-:W-:Y:S05]  /*2a70*/  RET.REL.NODEC R2 `(gluon_tcgen05) ;  /* 0xffffffd402607950 */ /* 0x000fea0003c3ffff */
        .weak           $__internal_1_$__cuda_sm10x_tcgen05_guardrail_trap_phase_invalid_during_alloc
        .type           $__internal_1_$__cuda_sm10x_tcgen05_guardrail_trap_phase_invalid_during_alloc,@function
        .size           $__internal_1_$__cuda_sm10x_tcgen05_guardrail_trap_phase_invalid_during_alloc,($__internal_2_$__cuda_sm10x_tcgen05_guardrail_trap_unallocated_columns_being_dealloced - $__internal_1_$__cuda_sm10x_tcgen05_guardrail_trap_phase_invalid_during_alloc)
$__internal_1_$__cuda_sm10x_tcgen05_guardrail_trap_phase_invalid_during_alloc:
[----:B------:R-:W-:Y:S05]  /*2a80*/  BPT.TRAP 0x1 ;  /* 0x000000040000795c */ /* 0x000fea0000300000 */
[----:B------:R-:W-:-:S04]  /*2a90*/  IMAD.MOV.U32 R3, RZ, RZ, 0x0 ;  /* 0x00000000ff037424 */ /* 0x000fc800078e00ff */
[----:B------:R-:W-:Y:S05]  /*2aa0*/  RET.REL.NODEC R2 `(gluon_tcgen05) ;  /* 0xffffffd402547950 */ /* 0x000fea0003c3ffff */
        .weak           $__internal_2_$__cuda_sm10x_tcgen05_guardrail_trap_unallocated_columns_being_dealloced
        .type           $__internal_2_$__cuda_sm10x_tcgen05_guardrail_trap_unallocated_columns_being_dealloced,@function
        .size           $__internal_2_$__cuda_sm10x_tcgen05_guardrail_trap_unallocated_columns_being_dealloced,(.L_x_85 - $__internal_2_$__cuda_sm10x_tcgen05_guardrail_trap_unallocated_columns_being_dealloced)
$__internal_2_$__cuda_sm10x_tcgen05_guardrail_trap_unallocated_columns_being_dealloced:
[----:B------:R-:W-:Y:S05]  /*2ab0*/  BPT.TRAP 0x1 ;  /* 0x000000040000795c */ /* 0x000fea0000300000 */
[----:B------:R-:W-:-:S04]  /*2ac0*/  IMAD.MOV.U32 R3, RZ, RZ, 0x0 ;  /* 0x00000000ff037424 */ /* 0x000fc800078e00ff */
[----:B------:R-:W-:Y:S05]  /*2ad0*/  RET.REL.NODEC R2 `(gluon_tcgen05) ;  /* 0xffffffd402487950 */ /* 0x000fea0003c3ffff */
.L_x_82:
[----:B------:R-:W-:-:S00]  /*2ae0*/  BRA `(.L_x_82) ;  /* 0xfffffffc00fc7947 */ /* 0x000fc0000383ffff */
[----:B------:R-:W-:-:S00]  /*2af0*/  NOP ;  /* 0x0000000000007918 */ /* 0x000fc00000000000 */
        /* <DEDUP_REMOVED lines=8> */
.L_x_85:


//--------------------- .nv.shared.gluon_tcgen05  --------------------------
	.section	.nv.shared.gluon_tcgen05,"aw",@nobits
	.sectionflags	@""
	.align	16
	.zero		1024


//--------------------- .nv.shared.reserved.0     --------------------------
	.section	.nv.shared.reserved.0,"aw",@nobits
	.align	8
	.weak		__nv_reservedSMEM_offset_0_alias
	.size		__nv_reservedSMEM_offset_0_alias, 0, 64
	.other		__nv_reservedSMEM_offset_0_alias,@"STO_CUDA_RESERVED_SHARED STV_DEFAULT"
__nv_reservedSMEM_offset_0_alias:
	.zero		0
.nv.shared.reserved.0:
	.zero		64
	.weak		__nv_reservedSMEM_allocation_phase
	.type		__nv_reservedSMEM_allocation_phase,@object
	.size		__nv_reservedSMEM_allocation_phase,(.L_0 - __nv_reservedSMEM_allocation_phase)
__nv_reservedSMEM_allocation_phase:
	.zero		1
.L_0:
	.zero		7
	.weak		__nv_reservedSMEM_devtool_atexit_pc
	.type		__nv_reservedSMEM_devtool_atexit_pc,@object
	.size		__nv_reservedSMEM_devtool_atexit_pc,(__nv_reservedSMEM_allocation_mask - __nv_reservedSMEM_devtool_atexit_pc)
__nv_reservedSMEM_devtool_atexit_pc:
	.zero		8
	.weak		__nv_reservedSMEM_allocation_mask
	.type		__nv_reservedSMEM_allocation_mask,@object
	.size		__nv_reservedSMEM_allocation_mask,(.L_2 - __nv_reservedSMEM_allocation_mask)
__nv_reservedSMEM_allocation_mask:
	.zero		4
.L_2:


//--------------------- .nv.constant0.gluon_tcgen05 --------------------------
	.section	.nv.constant0.gluon_tcgen05,"a",@progbits
	.sectionflags	@""
	.align	4
.nv.constant0.gluon_tcgen05:
	.zero		976


//--------------------- SYMBOLS --------------------------

	.type		.nv.reservedSmem.offset0,@object
	.size		.nv.reservedSmem.offset0,0x4
	.type		.nv.reservedSmem.cap,@object
	.size		.nv.reservedSmem.cap,0x4
